	.target	sm_100a

	.elftype	@"ET_EXEC"


//--------------------- .note.nv.tkinfo           --------------------------
	.section	.note.nv.tkinfo,"",@"SHT_NOTE"
	.sectionflags	@"SHF_NOTE_NV_TKINFO"
	.tkinfo
        /*0018*/ 	.word	0x00000002
        /*0030*/ 	.string	""
        /*0030*/ 	.string	"ptxas"
        /*0030*/ 	.string	"Cuda compilation tools, release 13.0, V13.0.88"
        /*0030*/ 	.string	"Build cuda_13.0.r13.0/compiler.36424714_0"
        /*0030*/ 	.string	"-arch sm_100a -m 64 "



//--------------------- .note.nv.cuinfo           --------------------------
	.section	.note.nv.cuinfo,"",@"SHT_NOTE"
	.sectionflags	@"SHF_NOTE_NV_CUINFO"
        /*0018*/ 	.short	0x0002
        /*001a*/ 	.short	0x0064
        /*001c*/ 	.short	0x0082
	.zero		2


//--------------------- .nv.info                  --------------------------
	.section	.nv.info,"",@"SHT_CUDA_INFO"
	.align	4


	//----- nvinfo : EIATTR_REGCOUNT
	.align		4
        /*0000*/ 	.byte	0x04, 0x2f
        /*0002*/ 	.short	(.L_19 - .L_18)
	.align		4
.L_18:
        /*0004*/ 	.word	index@(_ZN7cutlass13device_kernelINS_4gemm6kernel13GemmUniversalIN4cute5tupleIJiiiiEEENS1_10collective13CollectiveMmaINS1_35MainloopSm100TmaUmmaWarpSpecializedILi6ELi2ELi4ENS5_IJNS4_1CILi1EEESB_SB_EEEEENS5_IJNSA_ILi64EEESE_SE_EEEaNS5_IJlSB_lEEEaSG_NS4_8TiledMMAINS4_8MMA_AtomIJNS4_15SM100_MMA_S8_SSIaaiLi64ELi64ELNS4_4UMMA5MajorE0ELSL_0ELNSK_8SaturateE0EEEEEENS4_6LayoutISC_NS5_IJNSA_ILi0EEESQ_SQ_EEEEENS5_IJNS4_10UnderscoreEST_ST_EEEEENS4_13SM90_TMA_LOADENS4_14ComposedLayoutINS4_7SwizzleILi2ELi4ELi3EEENS4_18smem_ptr_flag_bitsILi8EEENSP_INS5_IJNSA_ILi8EEESE_EEENS5_IJSE_SB_EEEEEEEvNS4_8identityESW_S16_vS17_EENS_8epilogue10collective18CollectiveEpilogueINS19_23Sm100TmaWarpSpecializedILi1ELi1ELi32ELb0ELb0EEEJSF_NS5_IJNSP_ISE_SB_EES1E_EEEaSG_aSG_NS19_6fusion15FusionCallbacksIS1D_NS1G_17LinearCombinationIaiaiLNS_15FloatRoundStyleE2EEESF_S1F_JEEENS4_5SM1004TMEM4LOAD26SM100_TMEM_LOAD_16dp32b32xESW_S16_NS4_39AutoVectorizingCopyWithAssumedAlignmentILi128EEENS4_14SM90_TMA_STOREES16_S1R_S1R_EEEvvEEEEvNT_6ParamsE)
        /*0008*/ 	.word	0x0000007b


	//----- nvinfo : EIATTR_FRAME_SIZE
	.align		4
.L_19:
        /*000c*/ 	.byte	0x04, 0x11
        /*000e*/ 	.short	(.L_21 - .L_20)
	.align		4
.L_20:
        /*0010*/ 	.word	index@($__internal_2_$__cuda_sm10x_tcgen05_guardrail_trap_unallocated_columns_being_dealloced)
        /*0014*/ 	.word	0x00000000


	//----- nvinfo : EIATTR_FRAME_SIZE
	.align		4
.L_21:
        /*0018*/ 	.byte	0x04, 0x11
        /*001a*/ 	.short	(.L_23 - .L_22)
	.align		4
.L_22:
        /*001c*/ 	.word	index@($__internal_1_$__cuda_sm10x_tcgen05_guardrail_trap_phase_invalid_during_alloc)
        /*0020*/ 	.word	0x00000000


	//----- nvinfo : EIATTR_FRAME_SIZE
	.align		4
.L_23:
        /*0024*/ 	.byte	0x04, 0x11
        /*0026*/ 	.short	(.L_25 - .L_24)
	.align		4
.L_24:
        /*0028*/ 	.word	index@($__internal_0_$__cuda_sm10x_tcgen05_guardrail_trap_col_being_dealloced_not_returned_by_alloc)
        /*002c*/ 	.word	0x00000000


	//----- nvinfo : EIATTR_FRAME_SIZE
	.align		4
.L_25:
        /*0030*/ 	.byte	0x04, 0x11
        /*0032*/ 	.short	(.L_27 - .L_26)
	.align		4
.L_26:
        /*0034*/ 	.word	index@(_ZN7cutlass13device_kernelINS_4gemm6kernel13GemmUniversalIN4cute5tupleIJiiiiEEENS1_10collective13CollectiveMmaINS1_35MainloopSm100TmaUmmaWarpSpecializedILi6ELi2ELi4ENS5_IJNS4_1CILi1EEESB_SB_EEEEENS5_IJNSA_ILi64EEESE_SE_EEEaNS5_IJlSB_lEEEaSG_NS4_8TiledMMAINS4_8MMA_AtomIJNS4_15SM100_MMA_S8_SSIaaiLi64ELi64ELNS4_4UMMA5MajorE0ELSL_0ELNSK_8SaturateE0EEEEEENS4_6LayoutISC_NS5_IJNSA_ILi0EEESQ_SQ_EEEEENS5_IJNS4_10UnderscoreEST_ST_EEEEENS4_13SM90_TMA_LOADENS4_14ComposedLayoutINS4_7SwizzleILi2ELi4ELi3EEENS4_18smem_ptr_flag_bitsILi8EEENSP_INS5_IJNSA_ILi8EEESE_EEENS5_IJSE_SB_EEEEEEEvNS4_8identityESW_S16_vS17_EENS_8epilogue10collective18CollectiveEpilogueINS19_23Sm100TmaWarpSpecializedILi1ELi1ELi32ELb0ELb0EEEJSF_NS5_IJNSP_ISE_SB_EES1E_EEEaSG_aSG_NS19_6fusion15FusionCallbacksIS1D_NS1G_17LinearCombinationIaiaiLNS_15FloatRoundStyleE2EEESF_S1F_JEEENS4_5SM1004TMEM4LOAD26SM100_TMEM_LOAD_16dp32b32xESW_S16_NS4_39AutoVectorizingCopyWithAssumedAlignmentILi128EEENS4_14SM90_TMA_STOREES16_S1R_S1R_EEEvvEEEEvNT_6ParamsE)
        /*0038*/ 	.word	0x00000000


	//----- nvinfo : EIATTR_MIN_STACK_SIZE
	.align		4
.L_27:
        /*003c*/ 	.byte	0x04, 0x12
        /*003e*/ 	.short	(.L_29 - .L_28)
	.align		4
.L_28:
        /*0040*/ 	.word	index@(_ZN7cutlass13device_kernelINS_4gemm6kernel13GemmUniversalIN4cute5tupleIJiiiiEEENS1_10collective13CollectiveMmaINS1_35MainloopSm100TmaUmmaWarpSpecializedILi6ELi2ELi4ENS5_IJNS4_1CILi1EEESB_SB_EEEEENS5_IJNSA_ILi64EEESE_SE_EEEaNS5_IJlSB_lEEEaSG_NS4_8TiledMMAINS4_8MMA_AtomIJNS4_15SM100_MMA_S8_SSIaaiLi64ELi64ELNS4_4UMMA5MajorE0ELSL_0ELNSK_8SaturateE0EEEEEENS4_6LayoutISC_NS5_IJNSA_ILi0EEESQ_SQ_EEEEENS5_IJNS4_10UnderscoreEST_ST_EEEEENS4_13SM90_TMA_LOADENS4_14ComposedLayoutINS4_7SwizzleILi2ELi4ELi3EEENS4_18smem_ptr_flag_bitsILi8EEENSP_INS5_IJNSA_ILi8EEESE_EEENS5_IJSE_SB_EEEEEEEvNS4_8identityESW_S16_vS17_EENS_8epilogue10collective18CollectiveEpilogueINS19_23Sm100TmaWarpSpecializedILi1ELi1ELi32ELb0ELb0EEEJSF_NS5_IJNSP_ISE_SB_EES1E_EEEaSG_aSG_NS19_6fusion15FusionCallbacksIS1D_NS1G_17LinearCombinationIaiaiLNS_15FloatRoundStyleE2EEESF_S1F_JEEENS4_5SM1004TMEM4LOAD26SM100_TMEM_LOAD_16dp32b32xESW_S16_NS4_39AutoVectorizingCopyWithAssumedAlignmentILi128EEENS4_14SM90_TMA_STOREES16_S1R_S1R_EEEvvEEEEvNT_6ParamsE)
        /*0044*/ 	.word	0x00000000
.L_29:


//--------------------- .nv.compat                --------------------------
	.section	.nv.compat,"",@"SHT_CUDA_COMPAT_INFO"
	.align	4
        /*0000*/ 	.byte	0x02, 0x09, 0x01, 0x00, 0x02, 0x02, 0x03, 0x00, 0x02, 0x05, 0x06, 0x00, 0x03, 0x07, 0x01, 0x01
        /*0010*/ 	.byte	0x02, 0x03, 0x01, 0x00, 0x02, 0x06, 0x01, 0x00, 0x04, 0x0b, 0x08, 0x00, 0x01, 0x00, 0x00, 0x00
        /*0020*/ 	.byte	0x00, 0x00, 0x00, 0x00


//--------------------- .nv.info._ZN7cutlass13device_kernelINS_4gemm6kernel13GemmUniversalIN4cute5tupleIJiiiiEEENS1_10collective13CollectiveMmaINS1_35MainloopSm100TmaUmmaWarpSpecializedILi6ELi2ELi4ENS5_IJNS4_1CILi1EEESB_SB_EEEEENS5_IJNSA_ILi64EEESE_SE_EEEaNS5_IJlSB_lEEEaSG_NS4_8TiledMMAINS4_8MMA_AtomIJNS4_15SM100_MMA_S8_SSIaaiLi64ELi64ELNS4_4UMMA5MajorE0ELSL_0ELNSK_8SaturateE0EEEEEENS4_6LayoutISC_NS5_IJNSA_ILi0EEESQ_SQ_EEEEENS5_IJNS4_10UnderscoreEST_ST_EEEEENS4_13SM90_TMA_LOADENS4_14ComposedLayoutINS4_7SwizzleILi2ELi4ELi3EEENS4_18smem_ptr_flag_bitsILi8EEENSP_INS5_IJNSA_ILi8EEESE_EEENS5_IJSE_SB_EEEEEEEvNS4_8identityESW_S16_vS17_EENS_8epilogue10collective18CollectiveEpilogueINS19_23Sm100TmaWarpSpecializedILi1ELi1ELi32ELb0ELb0EEEJSF_NS5_IJNSP_ISE_SB_EES1E_EEEaSG_aSG_NS19_6fusion15FusionCallbacksIS1D_NS1G_17LinearCombinationIaiaiLNS_15FloatRoundStyleE2EEESF_S1F_JEEENS4_5SM1004TMEM4LOAD26SM100_TMEM_LOAD_16dp32b32xESW_S16_NS4_39AutoVectorizingCopyWithAssumedAlignmentILi128EEENS4_14SM90_TMA_STOREES16_S1R_S1R_EEEvvEEEEvNT_6ParamsE --------------------------
	.section	.nv.info._ZN7cutlass13device_kernelINS_4gemm6kernel13GemmUniversalIN4cute5tupleIJiiiiEEENS1_10collective13CollectiveMmaINS1_35MainloopSm100TmaUmmaWarpSpecializedILi6ELi2ELi4ENS5_IJNS4_1CILi1EEESB_SB_EEEEENS5_IJNSA_ILi64EEESE_SE_EEEaNS5_IJlSB_lEEEaSG_NS4_8TiledMMAINS4_8MMA_AtomIJNS4_15SM100_MMA_S8_SSIaaiLi64ELi64ELNS4_4UMMA5MajorE0ELSL_0ELNSK_8SaturateE0EEEEEENS4_6LayoutISC_NS5_IJNSA_ILi0EEESQ_SQ_EEEEENS5_IJNS4_10UnderscoreEST_ST_EEEEENS4_13SM90_TMA_LOADENS4_14ComposedLayoutINS4_7SwizzleILi2ELi4ELi3EEENS4_18smem_ptr_flag_bitsILi8EEENSP_INS5_IJNSA_ILi8EEESE_EEENS5_IJSE_SB_EEEEEEEvNS4_8identityESW_S16_vS17_EENS_8epilogue10collective18CollectiveEpilogueINS19_23Sm100TmaWarpSpecializedILi1ELi1ELi32ELb0ELb0EEEJSF_NS5_IJNSP_ISE_SB_EES1E_EEEaSG_aSG_NS19_6fusion15FusionCallbacksIS1D_NS1G_17LinearCombinationIaiaiLNS_15FloatRoundStyleE2EEESF_S1F_JEEENS4_5SM1004TMEM4LOAD26SM100_TMEM_LOAD_16dp32b32xESW_S16_NS4_39AutoVectorizingCopyWithAssumedAlignmentILi128EEENS4_14SM90_TMA_STOREES16_S1R_S1R_EEEvvEEEEvNT_6ParamsE,"",@"SHT_CUDA_INFO"
	.sectionflags	@""
	.align	4


	//----- nvinfo : EIATTR_CUDA_API_VERSION
	.align		4
        /*0000*/ 	.byte	0x04, 0x37
        /*0002*/ 	.short	(.L_31 - .L_30)
.L_30:
        /*0004*/ 	.word	0x00000082


	//----- nvinfo : EIATTR_KPARAM_INFO
	.align		4
.L_31:
        /*0008*/ 	.byte	0x04, 0x17
        /*000a*/ 	.short	(.L_33 - .L_32)
.L_32:
        /*000c*/ 	.word	0x00000000
        /*0010*/ 	.short	0x0000
        /*0012*/ 	.short	0x0000
        /*0014*/ 	.byte	0x00, 0xf0, 0x01, 0x20


	//----- nvinfo : EIATTR_AT_ENTRY_FRAGMENTS
	.align		4
.L_33:
        /*0018*/ 	.byte	0x04, 0x4f
        /*001a*/ 	.short	(.L_35 - .L_34)


	//   ....[0]....
.L_34:
        /*001c*/ 	.word	0x00000006


	//----- nvinfo : EIATTR_RESERVED_SMEM_USED
	.align		4
.L_35:
        /*0020*/ 	.byte	0x01, 0x41
	.zero		2


	//----- nvinfo : EIATTR_SPARSE_MMA_MASK
	.align		4
        /*0024*/ 	.byte	0x03, 0x50
        /*0026*/ 	.short	0x0000


	//----- nvinfo : EIATTR_TCGEN05_1CTA_USED
	.align		4
        /*0028*/ 	.byte	0x01, 0x51
	.zero		2


	//----- nvinfo : EIATTR_MAXREG_COUNT
	.align		4
        /*002c*/ 	.byte	0x03, 0x1b
        /*002e*/ 	.short	0x00ff


	//----- nvinfo : EIATTR_NUM_BARRIERS
	.align		4
        /*0030*/ 	.byte	0x02, 0x4c
        /*0032*/ 	.byte	0x07
	.zero		1


	//----- nvinfo : EIATTR_EXTERNS
	.align		4
        /*0034*/ 	.byte	0x04, 0x0f
        /*0036*/ 	.short	(.L_37 - .L_36)


	//   ....[0]....
	.align		4
.L_36:
        /*0038*/ 	.word	index@(__assertfail)


	//----- nvinfo : EIATTR_MERCURY_ISA_VERSION
	.align		4
.L_37:
        /*003c*/ 	.byte	0x03, 0x5f
        /*003e*/ 	.short	0x0101


	//----- nvinfo : EIATTR_INT_WARP_WIDE_INSTR_OFFSETS
	.align		4
        /*0040*/ 	.byte	0x04, 0x31
        /*0042*/ 	.short	(.L_39 - .L_38)


	//   ....[0]....
.L_38:
        /*0044*/ 	.word	0x00001da0


	//   ....[1]....
        /*0048*/ 	.word	0x00003890


	//   ....[2]....
        /*004c*/ 	.word	0x000038b0


	//   ....[3]....
        /*0050*/ 	.word	0x000038e0


	//   ....[4]....
        /*0054*/ 	.word	0x000042f0


	//   ....[5]....
        /*0058*/ 	.word	0x000043e0


	//----- nvinfo : EIATTR_COOP_GROUP_MASK_REGIDS
	.align		4
.L_39:
        /*005c*/ 	.byte	0x04, 0x29
        /*005e*/ 	.short	(.L_41 - .L_40)


	//   ....[0]....
.L_40:
        /*0060*/ 	.word	0xffffffff


	//   ....[1]....
        /*0064*/ 	.word	0xffffffff


	//   ....[2]....
        /*0068*/ 	.word	0xffffffff


	//   ....[3]....
        /*006c*/ 	.word	0xffffffff


	//   ....[4]....
        /*0070*/ 	.word	0xffffffff


	//   ....[5]....
        /*0074*/ 	.word	0xffffffff


	//   ....[6]....
        /*0078*/ 	.word	0xffffffff


	//   ....[7]....
        /*007c*/ 	.word	0xffffffff


	//   ....[8]....
        /*0080*/ 	.word	0xffffffff


	//   ....[9]....
        /*0084*/ 	.word	0xffffffff


	//   ....[10]....
        /*0088*/ 	.word	0xffffffff


	//   ....[11]....
        /*008c*/ 	.word	0xffffffff


	//   ....[12]....
        /*0090*/ 	.word	0xffffffff


	//----- nvinfo : EIATTR_COOP_GROUP_INSTR_OFFSETS
	.align		4
.L_41:
        /*0094*/ 	.byte	0x04, 0x28
        /*0096*/ 	.short	(.L_43 - .L_42)


	//   ....[0]....
.L_42:
        /*0098*/ 	.word	0x00000090


	//   ....[1]....
        /*009c*/ 	.word	0x000004d0


	//   ....[2]....
        /*00a0*/ 	.word	0x00000680


	//   ....[3]....
        /*00a4*/ 	.word	0x000007c0


	//   ....[4]....
        /*00a8*/ 	.word	0x000008c0


	//   ....[5]....
        /*00ac*/ 	.word	0x00000a30


	//   ....[6]....
        /*00b0*/ 	.word	0x00000bd0


	//   ....[7]....
        /*00b4*/ 	.word	0x00001c80


	//   ....[8]....
        /*00b8*/ 	.word	0x00002b80


	//   ....[9]....
        /*00bc*/ 	.word	0x00002d90


	//   ....[10]....
        /*00c0*/ 	.word	0x00002dc0


	//   ....[11]....
        /*00c4*/ 	.word	0x00003770


	//   ....[12]....
        /*00c8*/ 	.word	0x000039a0


	//----- nvinfo : EIATTR_VRC_CTA_INIT_COUNT
	.align		4
.L_43:
        /*00cc*/ 	.byte	0x02, 0x4a
        /*00ce*/ 	.byte	0x80
	.zero		1


	//----- nvinfo : EIATTR_SYSCALL_OFFSETS
	.align		4
        /*00d0*/ 	.byte	0x04, 0x46
        /*00d2*/ 	.short	(.L_45 - .L_44)


	//   ....[0]....
.L_44:
        /*00d4*/ 	.word	0x00004e00


	//   ....[1]....
        /*00d8*/ 	.word	0x00004f40


	//   ....[2]....
        /*00dc*/ 	.word	0x000056a0


	//----- nvinfo : EIATTR_MBARRIER_INSTR_OFFSETS
	.align		4
.L_45:
        /*00e0*/ 	.byte	0x04, 0x39
        /*00e2*/ 	.short	(.L_47 - .L_46)


	//   ....[0]....
.L_46:
        /*00e4*/ 	.word	0x000005b0
        /*00e8*/ 	.word	0x000000ff
        /*00ec*/ 	.word	0x00000000
        /*00f0*/ 	.short	0x0100
        /*00f2*/ 	.byte	0x05
	.zero		1


	//   ....[1]....
        /*00f4*/ 	.word	0x000005c0
        /*00f8*/ 	.word	0x000000ff
        /*00fc*/ 	.word	0x00000030
        /*0100*/ 	.short	0x0100
        /*0102*/ 	.byte	0x05
	.zero		1


	//   ....[2]....
        /*0104*/ 	.word	0x000005d0
        /*0108*/ 	.word	0x000000ff
        /*010c*/ 	.word	0x00000008
        /*0110*/ 	.short	0x0100
        /*0112*/ 	.byte	0x05
	.zero		1


	//   ....[3]....
        /*0114*/ 	.word	0x000005e0
        /*0118*/ 	.word	0x000000ff
        /*011c*/ 	.word	0x00000038
        /*0120*/ 	.short	0x0100
        /*0122*/ 	.byte	0x05
	.zero		1


	//   ....[4]....
        /*0124*/ 	.word	0x000005f0
        /*0128*/ 	.word	0x000000ff
        /*012c*/ 	.word	0x00000010
        /*0130*/ 	.short	0x0100
        /*0132*/ 	.byte	0x05
	.zero		1


	//   ....[5]....
        /*0134*/ 	.word	0x00000600
        /*0138*/ 	.word	0x000000ff
        /*013c*/ 	.word	0x00000040
        /*0140*/ 	.short	0x0100
        /*0142*/ 	.byte	0x05
	.zero		1


	//   ....[6]....
        /*0144*/ 	.word	0x00000610
        /*0148*/ 	.word	0x000000ff
        /*014c*/ 	.word	0x00000018
        /*0150*/ 	.short	0x0100
        /*0152*/ 	.byte	0x05
	.zero		1


	//   ....[7]....
        /*0154*/ 	.word	0x00000620
        /*0158*/ 	.word	0x000000ff
        /*015c*/ 	.word	0x00000048
        /*0160*/ 	.short	0x0100
        /*0162*/ 	.byte	0x05
	.zero		1


	//   ....[8]....
        /*0164*/ 	.word	0x00000630
        /*0168*/ 	.word	0x000000ff
        /*016c*/ 	.word	0x00000020
        /*0170*/ 	.short	0x0100
        /*0172*/ 	.byte	0x05
	.zero		1


	//   ....[9]....
        /*0174*/ 	.word	0x00000640
        /*0178*/ 	.word	0x000000ff
        /*017c*/ 	.word	0x00000050
        /*0180*/ 	.short	0x0100
        /*0182*/ 	.byte	0x05
	.zero		1


	//   ....[10]....
        /*0184*/ 	.word	0x00000650
        /*0188*/ 	.word	0x000000ff
        /*018c*/ 	.word	0x00000028
        /*0190*/ 	.short	0x0100
        /*0192*/ 	.byte	0x05
	.zero		1


	//   ....[11]....
        /*0194*/ 	.word	0x00000660
        /*0198*/ 	.word	0x000000ff
        /*019c*/ 	.word	0x00000058
        /*01a0*/ 	.short	0x0100
        /*01a2*/ 	.byte	0x05
	.zero		1


	//   ....[12]....
        /*01a4*/ 	.word	0x00000790
        /*01a8*/ 	.word	0x000000ff
        /*01ac*/ 	.word	0x00000060
        /*01b0*/ 	.short	0x0100
        /*01b2*/ 	.byte	0x06
	.zero		1


	//   ....[13]....
        /*01b4*/ 	.word	0x000007a0
        /*01b8*/ 	.word	0x000000ff
        /*01bc*/ 	.word	0x00000068
        /*01c0*/ 	.short	0x0100
        /*01c2*/ 	.byte	0x06
	.zero		1


	//   ....[14]....
        /*01c4*/ 	.word	0x00000890
        /*01c8*/ 	.word	0x000000ff
        /*01cc*/ 	.word	0x00000070
        /*01d0*/ 	.short	0x0100
        /*01d2*/ 	.byte	0x05
	.zero		1


	//   ....[15]....
        /*01d4*/ 	.word	0x000008a0
        /*01d8*/ 	.word	0x000000ff
        /*01dc*/ 	.word	0x00000078
        /*01e0*/ 	.short	0x0100
        /*01e2*/ 	.byte	0x05
	.zero		1


	//   ....[16]....
        /*01e4*/ 	.word	0x000009e0
        /*01e8*/ 	.word	0x000000ff
        /*01ec*/ 	.word	0x00000080
        /*01f0*/ 	.short	0x0100
        /*01f2*/ 	.byte	0x05
	.zero		1


	//   ....[17]....
        /*01f4*/ 	.word	0x000009f0
        /*01f8*/ 	.word	0x000000ff
        /*01fc*/ 	.word	0x00000090
        /*0200*/ 	.short	0x0100
        /*0202*/ 	.byte	0x05
	.zero		1


	//   ....[18]....
        /*0204*/ 	.word	0x00000a00
        /*0208*/ 	.word	0x000000ff
        /*020c*/ 	.word	0x00000088
        /*0210*/ 	.short	0x0100
        /*0212*/ 	.byte	0x05
	.zero		1


	//   ....[19]....
        /*0214*/ 	.word	0x00000a10
        /*0218*/ 	.word	0x000000ff
        /*021c*/ 	.word	0x00000098
        /*0220*/ 	.short	0x0100
        /*0222*/ 	.byte	0x05
	.zero		1


	//   ....[20]....
        /*0224*/ 	.word	0x00000b40
        /*0228*/ 	.word	0x000000ff
        /*022c*/ 	.word	0x000000a0
        /*0230*/ 	.short	0x0100
        /*0232*/ 	.byte	0x06
	.zero		1


	//   ....[21]....
        /*0234*/ 	.word	0x00000b50
        /*0238*/ 	.word	0x000000ff
        /*023c*/ 	.word	0x000000c0
        /*0240*/ 	.short	0x0100
        /*0242*/ 	.byte	0x06
	.zero		1


	//   ....[22]....
        /*0244*/ 	.word	0x00000b60
        /*0248*/ 	.word	0x000000ff
        /*024c*/ 	.word	0x000000a8
        /*0250*/ 	.short	0x0100
        /*0252*/ 	.byte	0x06
	.zero		1


	//   ....[23]....
        /*0254*/ 	.word	0x00000b70
        /*0258*/ 	.word	0x000000ff
        /*025c*/ 	.word	0x000000c8
        /*0260*/ 	.short	0x0100
        /*0262*/ 	.byte	0x06
	.zero		1


	//   ....[24]....
        /*0264*/ 	.word	0x00000b80
        /*0268*/ 	.word	0x000000ff
        /*026c*/ 	.word	0x000000b0
        /*0270*/ 	.short	0x0100
        /*0272*/ 	.byte	0x06
	.zero		1


	//   ....[25]....
        /*0274*/ 	.word	0x00000b90
        /*0278*/ 	.word	0x000000ff
        /*027c*/ 	.word	0x000000d0
        /*0280*/ 	.short	0x0100
        /*0282*/ 	.byte	0x06
	.zero		1


	//   ....[26]....
        /*0284*/ 	.word	0x00000ba0
        /*0288*/ 	.word	0x000000ff
        /*028c*/ 	.word	0x000000b8
        /*0290*/ 	.short	0x0100
        /*0292*/ 	.byte	0x06
	.zero		1


	//   ....[27]....
        /*0294*/ 	.word	0x00000bb0
        /*0298*/ 	.word	0x000000ff
        /*029c*/ 	.word	0x000000d8
        /*02a0*/ 	.short	0x0100
        /*02a2*/ 	.byte	0x06
	.zero		1


	//   ....[28]....
        /*02a4*/ 	.word	0x00000ca0
        /*02a8*/ 	.word	0x000000ff
        /*02ac*/ 	.word	0x000000e0
        /*02b0*/ 	.short	0x0100
        /*02b2*/ 	.byte	0x05
	.zero		1


	//   ....[29]....
        /*02b4*/ 	.word	0x00000cb0
        /*02b8*/ 	.word	0x000000ff
        /*02bc*/ 	.word	0x000000f0
        /*02c0*/ 	.short	0x0100
        /*02c2*/ 	.byte	0x05
	.zero		1


	//   ....[30]....
        /*02c4*/ 	.word	0x00000cc0
        /*02c8*/ 	.word	0x000000ff
        /*02cc*/ 	.word	0x000000e8
        /*02d0*/ 	.short	0x0100
        /*02d2*/ 	.byte	0x05
	.zero		1


	//   ....[31]....
        /*02d4*/ 	.word	0x00000cd0
        /*02d8*/ 	.word	0x000000ff
        /*02dc*/ 	.word	0x000000f8
        /*02e0*/ 	.short	0x0100
        /*02e2*/ 	.byte	0x05
	.zero		1


	//   ....[32]....
        /*02e4*/ 	.word	0x000015a0
        /*02e8*/ 	.word	0x00000003
        /*02ec*/ 	.word	0x000000f0
        /*02f0*/ 	.short	0x010a
        /*02f2*/ 	.byte	0xff
	.zero		1


	//   ....[33]....
        /*02f4*/ 	.word	0x000015d0
        /*02f8*/ 	.word	0x00000003
        /*02fc*/ 	.word	0x000000e0
        /*0300*/ 	.short	0x0101
        /*0302*/ 	.byte	0xff
	.zero		1


	//   ....[34]....
        /*0304*/ 	.word	0x000016a0
        /*0308*/ 	.word	0x000000ff
        /*030c*/ 	.word	0x00000030
        /*0310*/ 	.short	0x010a
        /*0312*/ 	.byte	0x08
	.zero		1


	//   ....[35]....
        /*0314*/ 	.word	0x00001740
        /*0318*/ 	.word	0x000000ff
        /*031c*/ 	.word	0x00000030
        /*0320*/ 	.short	0x010a
        /*0322*/ 	.byte	0x21
	.zero		1


	//   ....[36]....
        /*0324*/ 	.word	0x000018a0
        /*0328*/ 	.word	0x000000ff
        /*032c*/ 	.word	0x00000030
        /*0330*/ 	.short	0x010a
        /*0332*/ 	.byte	0x08
	.zero		1


	//   ....[37]....
        /*0334*/ 	.word	0x00001990
        /*0338*/ 	.word	0x000000ff
        /*033c*/ 	.word	0x00000078
        /*0340*/ 	.short	0x0101
        /*0342*/ 	.byte	0x04
	.zero		1


	//   ....[38]....
        /*0344*/ 	.word	0x000019b0
        /*0348*/ 	.word	0x000000ff
        /*034c*/ 	.word	0x00000030
        /*0350*/ 	.short	0x010a
        /*0352*/ 	.byte	0x08
	.zero		1


	//   ....[39]....
        /*0354*/ 	.word	0x00001a30
        /*0358*/ 	.word	0x000000ff
        /*035c*/ 	.word	0x00000030
        /*0360*/ 	.short	0x010a
        /*0362*/ 	.byte	0x11
	.zero		1


	//   ....[40]....
        /*0364*/ 	.word	0x00001b90
        /*0368*/ 	.word	0x000000ff
        /*036c*/ 	.word	0x00000030
        /*0370*/ 	.short	0x010a
        /*0372*/ 	.byte	0x08
	.zero		1


	//   ....[41]....
        /*0374*/ 	.word	0x00001cb0
        /*0378*/ 	.word	0x00000002
        /*037c*/ 	.word	0x00000080
        /*0380*/ 	.short	0x010a
        /*0382*/ 	.byte	0xff
	.zero		1


	//   ....[42]....
        /*0384*/ 	.word	0x00001d70
        /*0388*/ 	.word	0x00000002
        /*038c*/ 	.word	0x00000000
        /*0390*/ 	.short	0x0101
        /*0392*/ 	.byte	0xff
	.zero		1


	//   ....[43]....
        /*0394*/ 	.word	0x000022d0
        /*0398*/ 	.word	0x000000ff
        /*039c*/ 	.word	0x00000000
        /*03a0*/ 	.short	0x010a
        /*03a2*/ 	.byte	0x05
	.zero		1


	//   ....[44]....
        /*03a4*/ 	.word	0x00002360
        /*03a8*/ 	.word	0x000000ff
        /*03ac*/ 	.word	0x00000000
        /*03b0*/ 	.short	0x010a
        /*03b2*/ 	.byte	0x05
	.zero		1


	//   ....[45]....
        /*03b4*/ 	.word	0x000023f0
        /*03b8*/ 	.word	0x000000ff
        /*03bc*/ 	.word	0x00000000
        /*03c0*/ 	.short	0x010a
        /*03c2*/ 	.byte	0x05
	.zero		1


	//   ....[46]....
        /*03c4*/ 	.word	0x00002480
        /*03c8*/ 	.word	0x000000ff
        /*03cc*/ 	.word	0x00000000
        /*03d0*/ 	.short	0x010a
        /*03d2*/ 	.byte	0x05
	.zero		1


	//   ....[47]....
        /*03d4*/ 	.word	0x00002510
        /*03d8*/ 	.word	0x000000ff
        /*03dc*/ 	.word	0x00000000
        /*03e0*/ 	.short	0x010a
        /*03e2*/ 	.byte	0x05
	.zero		1


	//   ....[48]....
        /*03e4*/ 	.word	0x000025b0
        /*03e8*/ 	.word	0x00000000
        /*03ec*/ 	.word	0x00000000
        /*03f0*/ 	.short	0x010a
        /*03f2*/ 	.byte	0xff
	.zero		1


	//   ....[49]....
        /*03f4*/ 	.word	0x000026d0
        /*03f8*/ 	.word	0x00000000
        /*03fc*/ 	.word	0x000000e0
        /*0400*/ 	.short	0x010a
        /*0402*/ 	.byte	0xff
	.zero		1


	//   ....[50]....
        /*0404*/ 	.word	0x00002730
        /*0408*/ 	.word	0x00000004
        /*040c*/ 	.word	0x00000000
        /*0410*/ 	.short	0x0101
        /*0412*/ 	.byte	0xff
	.zero		1


	//   ....[51]....
        /*0414*/ 	.word	0x00002750
        /*0418*/ 	.word	0x000000ff
        /*041c*/ 	.word	0x00000090
        /*0420*/ 	.short	0x010a
        /*0422*/ 	.byte	0x05
	.zero		1


	//   ....[52]....
        /*0424*/ 	.word	0x00002870
        /*0428*/ 	.word	0x00000000
        /*042c*/ 	.word	0x00000080
        /*0430*/ 	.short	0x010a
        /*0432*/ 	.byte	0xff
	.zero		1


	//   ....[53]....
        /*0434*/ 	.word	0x00002980
        /*0438*/ 	.word	0x00000000
        /*043c*/ 	.word	0x00000000
        /*0440*/ 	.short	0x0101
        /*0442*/ 	.byte	0xff
	.zero		1


	//   ....[54]....
        /*0444*/ 	.word	0x00002a10
        /*0448*/ 	.word	0x000000ff
        /*044c*/ 	.word	0x00000090
        /*0450*/ 	.short	0x0106
        /*0452*/ 	.byte	0x05
	.zero		1


	//   ....[55]....
        /*0454*/ 	.word	0x00002a30
        /*0458*/ 	.word	0x000000ff
        /*045c*/ 	.word	0x00000090
        /*0460*/ 	.short	0x010a
        /*0462*/ 	.byte	0x05
	.zero		1


	//   ....[56]....
        /*0464*/ 	.word	0x00002ac0
        /*0468*/ 	.word	0x000000ff
        /*046c*/ 	.word	0x00000090
        /*0470*/ 	.short	0x0106
        /*0472*/ 	.byte	0x04
	.zero		1


	//   ....[57]....
        /*0474*/ 	.word	0x00002b00
        /*0478*/ 	.word	0x00000000
        /*047c*/ 	.word	0x00000090
        /*0480*/ 	.short	0x010a
        /*0482*/ 	.byte	0xff
	.zero		1


	//   ....[58]....
        /*0484*/ 	.word	0x00003000
        /*0488*/ 	.word	0x00000000
        /*048c*/ 	.word	0x00000080
        /*0490*/ 	.short	0x010a
        /*0492*/ 	.byte	0xff
	.zero		1


	//   ....[59]....
        /*0494*/ 	.word	0x00003100
        /*0498*/ 	.word	0x00000003
        /*049c*/ 	.word	0x00000000
        /*04a0*/ 	.short	0x0101
        /*04a2*/ 	.byte	0xff
	.zero		1


	//   ....[60]....
        /*04a4*/ 	.word	0x00003110
        /*04a8*/ 	.word	0x000000ff
        /*04ac*/ 	.word	0x00000000
        /*04b0*/ 	.short	0x010a
        /*04b2*/ 	.byte	0x04
	.zero		1


	//   ....[61]....
        /*04b4*/ 	.word	0x00003190
        /*04b8*/ 	.word	0x000000ff
        /*04bc*/ 	.word	0x000000c0
        /*04c0*/ 	.short	0x010a
        /*04c2*/ 	.byte	0x08
	.zero		1


	//   ....[62]....
        /*04c4*/ 	.word	0x00003270
        /*04c8*/ 	.word	0x000000ff
        /*04cc*/ 	.word	0x00000000
        /*04d0*/ 	.short	0x010a
        /*04d2*/ 	.byte	0x07
	.zero		1


	//   ....[63]....
        /*04d4*/ 	.word	0x000033b0
        /*04d8*/ 	.word	0x000000ff
        /*04dc*/ 	.word	0x00000000
        /*04e0*/ 	.short	0x010a
        /*04e2*/ 	.byte	0x04
	.zero		1


	//   ....[64]....
        /*04e4*/ 	.word	0x000035a0
        /*04e8*/ 	.word	0x000000ff
        /*04ec*/ 	.word	0x00000000
        /*04f0*/ 	.short	0x010a
        /*04f2*/ 	.byte	0x05
	.zero		1


	//   ....[65]....
        /*04f4*/ 	.word	0x00003630
        /*04f8*/ 	.word	0x000000ff
        /*04fc*/ 	.word	0x00000000
        /*0500*/ 	.short	0x010a
        /*0502*/ 	.byte	0x05
	.zero		1


	//   ....[66]....
        /*0504*/ 	.word	0x000036c0
        /*0508*/ 	.word	0x000000ff
        /*050c*/ 	.word	0x00000000
        /*0510*/ 	.short	0x010a
        /*0512*/ 	.byte	0x05
	.zero		1


	//   ....[67]....
        /*0514*/ 	.word	0x00003750
        /*0518*/ 	.word	0x000000ff
        /*051c*/ 	.word	0x00000000
        /*0520*/ 	.short	0x010a
        /*0522*/ 	.byte	0x07
	.zero		1


	//   ....[68]....
        /*0524*/ 	.word	0x00003b90
        /*0528*/ 	.word	0x00000000
        /*052c*/ 	.word	0x00000080
        /*0530*/ 	.short	0x010a
        /*0532*/ 	.byte	0xff
	.zero		1


	//   ....[69]....
        /*0534*/ 	.word	0x00003c80
        /*0538*/ 	.word	0x00000000
        /*053c*/ 	.word	0x00000000
        /*0540*/ 	.short	0x0101
        /*0542*/ 	.byte	0xff
	.zero		1


	//   ....[70]....
        /*0544*/ 	.word	0x00003fa0
        /*0548*/ 	.word	0x000000ff
        /*054c*/ 	.word	0x00000078
        /*0550*/ 	.short	0x010a
        /*0552*/ 	.byte	0x06
	.zero		1


	//   ....[71]....
        /*0554*/ 	.word	0x00004120
        /*0558*/ 	.word	0x000000ff
        /*055c*/ 	.word	0x00000068
        /*0560*/ 	.short	0x010a
        /*0562*/ 	.byte	0x06
	.zero		1


	//   ....[72]....
        /*0564*/ 	.word	0x00004450
        /*0568*/ 	.word	0x000000ff
        /*056c*/ 	.word	0x00000060
        /*0570*/ 	.short	0x010b
        /*0572*/ 	.byte	0x06
	.zero		1


	//   ....[73]....
        /*0574*/ 	.word	0x00004470
        /*0578*/ 	.word	0x000000ff
        /*057c*/ 	.word	0x00000000
        /*0580*/ 	.short	0x0101
        /*0582*/ 	.byte	0x25
	.zero		1


	//   ....[74]....
        /*0584*/ 	.word	0x000044b0
        /*0588*/ 	.word	0x00000000
        /*058c*/ 	.word	0x00000068
        /*0590*/ 	.short	0x010a
        /*0592*/ 	.byte	0xff
	.zero		1


	//   ....[75]....
        /*0594*/ 	.word	0x00004810
        /*0598*/ 	.word	0x00000000
        /*059c*/ 	.word	0x00000080
        /*05a0*/ 	.short	0x010a
        /*05a2*/ 	.byte	0xff
	.zero		1


	//   ....[76]....
        /*05a4*/ 	.word	0x00004920
        /*05a8*/ 	.word	0x00000000
        /*05ac*/ 	.word	0x00000000
        /*05b0*/ 	.short	0x0101
        /*05b2*/ 	.byte	0xff
	.zero		1


	//   ....[77]....
        /*05b4*/ 	.word	0x000052d0
        /*05b8*/ 	.word	0x000000ff
        /*05bc*/ 	.word	0x00000060
        /*05c0*/ 	.short	0x010a
        /*05c2*/ 	.byte	0x2b
	.zero		1


	//   ....[78]....
        /*05c4*/ 	.word	0x000052f0
        /*05c8*/ 	.word	0x0000005c
        /*05cc*/ 	.word	0x000000a0
        /*05d0*/ 	.short	0x010a
        /*05d2*/ 	.byte	0xff
	.zero		1


	//   ....[79]....
        /*05d4*/ 	.word	0x00005440
        /*05d8*/ 	.word	0x000000ff
        /*05dc*/ 	.word	0x00000060
        /*05e0*/ 	.short	0x010a
        /*05e2*/ 	.byte	0x2b
	.zero		1


	//   ....[80]....
        /*05e4*/ 	.word	0x00005520
        /*05e8*/ 	.word	0x000000ff
        /*05ec*/ 	.word	0x00000000
        /*05f0*/ 	.short	0x0101
        /*05f2*/ 	.byte	0x04
	.zero		1


	//   ....[81]....
        /*05f4*/ 	.word	0x00005580
        /*05f8*/ 	.word	0x0000005c
        /*05fc*/ 	.word	0x000000a0
        /*0600*/ 	.short	0x010a
        /*0602*/ 	.byte	0xff
	.zero		1


	//   ....[82]....
        /*0604*/ 	.word	0x000058e0
        /*0608*/ 	.word	0x000000ff
        /*060c*/ 	.word	0x00000000
        /*0610*/ 	.short	0x0101
        /*0612*/ 	.byte	0x05
	.zero		1


	//   ....[83]....
        /*0614*/ 	.word	0x00006250
        /*0618*/ 	.word	0x00000003
        /*061c*/ 	.word	0x000000f0
        /*0620*/ 	.short	0x010a
        /*0622*/ 	.byte	0xff
	.zero		1


	//   ....[84]....
        /*0624*/ 	.word	0x000062b0
        /*0628*/ 	.word	0x00000002
        /*062c*/ 	.word	0x00000030
        /*0630*/ 	.short	0x010a
        /*0632*/ 	.byte	0xff
	.zero		1


	//   ....[85]....
        /*0634*/ 	.word	0x00006310
        /*0638*/ 	.word	0x00000002
        /*063c*/ 	.word	0x00000030
        /*0640*/ 	.short	0x010a
        /*0642*/ 	.byte	0xff
	.zero		1


	//   ....[86]....
        /*0644*/ 	.word	0x00006360
        /*0648*/ 	.word	0x00000002
        /*064c*/ 	.word	0x00000080
        /*0650*/ 	.short	0x010a
        /*0652*/ 	.byte	0xff
	.zero		1


	//   ....[87]....
        /*0654*/ 	.word	0x000063c0
        /*0658*/ 	.word	0x00000000
        /*065c*/ 	.word	0x00000000
        /*0660*/ 	.short	0x010a
        /*0662*/ 	.byte	0xff
	.zero		1


	//   ....[88]....
        /*0664*/ 	.word	0x00006420
        /*0668*/ 	.word	0x00000000
        /*066c*/ 	.word	0x00000000
        /*0670*/ 	.short	0x010a
        /*0672*/ 	.byte	0xff
	.zero		1


	//   ....[89]....
        /*0674*/ 	.word	0x00006480
        /*0678*/ 	.word	0x00000000
        /*067c*/ 	.word	0x00000000
        /*0680*/ 	.short	0x010a
        /*0682*/ 	.byte	0xff
	.zero		1


	//   ....[90]....
        /*0684*/ 	.word	0x000064e0
        /*0688*/ 	.word	0x00000000
        /*068c*/ 	.word	0x00000000
        /*0690*/ 	.short	0x010a
        /*0692*/ 	.byte	0xff
	.zero		1


	//   ....[91]....
        /*0694*/ 	.word	0x00006540
        /*0698*/ 	.word	0x00000000
        /*069c*/ 	.word	0x00000000
        /*06a0*/ 	.short	0x010a
        /*06a2*/ 	.byte	0xff
	.zero		1


	//   ....[92]....
        /*06a4*/ 	.word	0x00006590
        /*06a8*/ 	.word	0x00000000
        /*06ac*/ 	.word	0x000000e0
        /*06b0*/ 	.short	0x010a
        /*06b2*/ 	.byte	0xff
	.zero		1


	//   ....[93]....
        /*06b4*/ 	.word	0x000065f0
        /*06b8*/ 	.word	0x00000000
        /*06bc*/ 	.word	0x00000090
        /*06c0*/ 	.short	0x010a
        /*06c2*/ 	.byte	0xff
	.zero		1


	//   ....[94]....
        /*06c4*/ 	.word	0x00006640
        /*06c8*/ 	.word	0x00000000
        /*06cc*/ 	.word	0x00000080
        /*06d0*/ 	.short	0x010a
        /*06d2*/ 	.byte	0xff
	.zero		1


	//   ....[95]....
        /*06d4*/ 	.word	0x000066a0
        /*06d8*/ 	.word	0x00000000
        /*06dc*/ 	.word	0x00000090
        /*06e0*/ 	.short	0x010a
        /*06e2*/ 	.byte	0xff
	.zero		1


	//   ....[96]....
        /*06e4*/ 	.word	0x000066f0
        /*06e8*/ 	.word	0x00000000
        /*06ec*/ 	.word	0x00000080
        /*06f0*/ 	.short	0x010a
        /*06f2*/ 	.byte	0xff
	.zero		1


	//   ....[97]....
        /*06f4*/ 	.word	0x00006750
        /*06f8*/ 	.word	0x00000003
        /*06fc*/ 	.word	0x000000c0
        /*0700*/ 	.short	0x010a
        /*0702*/ 	.byte	0xff
	.zero		1


	//   ....[98]....
        /*0704*/ 	.word	0x000067b0
        /*0708*/ 	.word	0x00000000
        /*070c*/ 	.word	0x00000000
        /*0710*/ 	.short	0x010a
        /*0712*/ 	.byte	0xff
	.zero		1


	//   ....[99]....
        /*0714*/ 	.word	0x00006810
        /*0718*/ 	.word	0x00000000
        /*071c*/ 	.word	0x00000000
        /*0720*/ 	.short	0x010a
        /*0722*/ 	.byte	0xff
	.zero		1


	//   ....[100]....
        /*0724*/ 	.word	0x00006870
        /*0728*/ 	.word	0x00000000
        /*072c*/ 	.word	0x00000000
        /*0730*/ 	.short	0x010a
        /*0732*/ 	.byte	0xff
	.zero		1


	//   ....[101]....
        /*0734*/ 	.word	0x000068d0
        /*0738*/ 	.word	0x00000000
        /*073c*/ 	.word	0x00000000
        /*0740*/ 	.short	0x010a
        /*0742*/ 	.byte	0xff
	.zero		1


	//   ....[102]....
        /*0744*/ 	.word	0x00006930
        /*0748*/ 	.word	0x00000000
        /*074c*/ 	.word	0x00000000
        /*0750*/ 	.short	0x010a
        /*0752*/ 	.byte	0xff
	.zero		1


	//   ....[103]....
        /*0754*/ 	.word	0x00006980
        /*0758*/ 	.word	0x00000000
        /*075c*/ 	.word	0x00000080
        /*0760*/ 	.short	0x010a
        /*0762*/ 	.byte	0xff
	.zero		1


	//   ....[104]....
        /*0764*/ 	.word	0x000069e0
        /*0768*/ 	.word	0x00000000
        /*076c*/ 	.word	0x00000078
        /*0770*/ 	.short	0x010a
        /*0772*/ 	.byte	0xff
	.zero		1


	//   ....[105]....
        /*0774*/ 	.word	0x00006a40
        /*0778*/ 	.word	0x00000003
        /*077c*/ 	.word	0x00000068
        /*0780*/ 	.short	0x010a
        /*0782*/ 	.byte	0xff
	.zero		1


	//   ....[106]....
        /*0784*/ 	.word	0x00006a90
        /*0788*/ 	.word	0x00000000
        /*078c*/ 	.word	0x00000080
        /*0790*/ 	.short	0x010a
        /*0792*/ 	.byte	0xff
	.zero		1


	//   ....[107]....
        /*0794*/ 	.word	0x00006af0
        /*0798*/ 	.word	0x00000000
        /*079c*/ 	.word	0x00000060
        /*07a0*/ 	.short	0x010a
        /*07a2*/ 	.byte	0xff
	.zero		1


	//   ....[108]....
        /*07a4*/ 	.word	0x00006b40
        /*07a8*/ 	.word	0x0000005c
        /*07ac*/ 	.word	0x000000a0
        /*07b0*/ 	.short	0x010a
        /*07b2*/ 	.byte	0xff
	.zero		1


	//----- nvinfo : EIATTR_NUM_MBARRIERS
	.align		4
.L_47:
        /*07b4*/ 	.byte	0x03, 0x38
        /*07b6*/ 	.short	0x0020


	//----- nvinfo : EIATTR_EXIT_INSTR_OFFSETS
	.align		4
        /*07b8*/ 	.byte	0x04, 0x1c
        /*07ba*/ 	.short	(.L_49 - .L_48)


	//   ....[0]....
.L_48:
        /*07bc*/ 	.word	0x000025e0


	//   ....[1]....
        /*07c0*/ 	.word	0x00002ad0


	//   ....[2]....
        /*07c4*/ 	.word	0x00002b30


	//   ....[3]....
        /*07c8*/ 	.word	0x000039b0


	//   ....[4]....
        /*07cc*/ 	.word	0x000044e0


	//   ....[5]....
        /*07d0*/ 	.word	0x00004520


	//   ....[6]....
        /*07d4*/ 	.word	0x00006240


	//----- nvinfo : EIATTR_MAX_THREADS
	.align		4
.L_49:
        /*07d8*/ 	.byte	0x04, 0x05
        /*07da*/ 	.short	(.L_51 - .L_50)
.L_50:
        /*07dc*/ 	.word	0x00000100
        /*07e0*/ 	.word	0x00000001
        /*07e4*/ 	.word	0x00000001


	//----- nvinfo : EIATTR_CRS_STACK_SIZE
	.align		4
.L_51:
        /*07e8*/ 	.byte	0x04, 0x1e
        /*07ea*/ 	.short	(.L_53 - .L_52)
.L_52:
        /*07ec*/ 	.word	0x00000000


	//----- nvinfo : EIATTR_CBANK_PARAM_SIZE
	.align		4
.L_53:
        /*07f0*/ 	.byte	0x03, 0x19
        /*07f2*/ 	.short	0x0800


	//----- nvinfo : EIATTR_PARAM_CBANK
	.align		4
        /*07f4*/ 	.byte	0x04, 0x0a
        /*07f6*/ 	.short	(.L_55 - .L_54)
	.align		4
.L_54:
        /*07f8*/ 	.word	index@(.nv.constant0._ZN7cutlass13device_kernelINS_4gemm6kernel13GemmUniversalIN4cute5tupleIJiiiiEEENS1_10collective13CollectiveMmaINS1_35MainloopSm100TmaUmmaWarpSpecializedILi6ELi2ELi4ENS5_IJNS4_1CILi1EEESB_SB_EEEEENS5_IJNSA_ILi64EEESE_SE_EEEaNS5_IJlSB_lEEEaSG_NS4_8TiledMMAINS4_8MMA_AtomIJNS4_15SM100_MMA_S8_SSIaaiLi64ELi64ELNS4_4UMMA5MajorE0ELSL_0ELNSK_8SaturateE0EEEEEENS4_6LayoutISC_NS5_IJNSA_ILi0EEESQ_SQ_EEEEENS5_IJNS4_10UnderscoreEST_ST_EEEEENS4_13SM90_TMA_LOADENS4_14ComposedLayoutINS4_7SwizzleILi2ELi4ELi3EEENS4_18smem_ptr_flag_bitsILi8EEENSP_INS5_IJNSA_ILi8EEESE_EEENS5_IJSE_SB_EEEEEEEvNS4_8identityESW_S16_vS17_EENS_8epilogue10collective18CollectiveEpilogueINS19_23Sm100TmaWarpSpecializedILi1ELi1ELi32ELb0ELb0EEEJSF_NS5_IJNSP_ISE_SB_EES1E_EEEaSG_aSG_NS19_6fusion15FusionCallbacksIS1D_NS1G_17LinearCombinationIaiaiLNS_15FloatRoundStyleE2EEESF_S1F_JEEENS4_5SM1004TMEM4LOAD26SM100_TMEM_LOAD_16dp32b32xESW_S16_NS4_39AutoVectorizingCopyWithAssumedAlignmentILi128EEENS4_14SM90_TMA_STOREES16_S1R_S1R_EEEvvEEEEvNT_6ParamsE)
        /*07fc*/ 	.short	0x0380
        /*07fe*/ 	.short	0x0800


	//----- nvinfo : EIATTR_SW_WAR
	.align		4
.L_55:
        /*0800*/ 	.byte	0x04, 0x36
        /*0802*/ 	.short	(.L_57 - .L_56)
.L_56:
        /*0804*/ 	.word	0x00000008
.L_57:


//--------------------- .nv.callgraph             --------------------------
	.section	.nv.callgraph,"",@"SHT_CUDA_CALLGRAPH"
	.align	4
	.sectionentsize	8
	.align		4
        /*0000*/ 	.word	0x00000000
	.align		4
        /*0004*/ 	.word	0xffffffff
	.align		4
        /*0008*/ 	.word	index@(_ZN7cutlass13device_kernelINS_4gemm6kernel13GemmUniversalIN4cute5tupleIJiiiiEEENS1_10collective13CollectiveMmaINS1_35MainloopSm100TmaUmmaWarpSpecializedILi6ELi2ELi4ENS5_IJNS4_1CILi1EEESB_SB_EEEEENS5_IJNSA_ILi64EEESE_SE_EEEaNS5_IJlSB_lEEEaSG_NS4_8TiledMMAINS4_8MMA_AtomIJNS4_15SM100_MMA_S8_SSIaaiLi64ELi64ELNS4_4UMMA5MajorE0ELSL_0ELNSK_8SaturateE0EEEEEENS4_6LayoutISC_NS5_IJNSA_ILi0EEESQ_SQ_EEEEENS5_IJNS4_10UnderscoreEST_ST_EEEEENS4_13SM90_TMA_LOADENS4_14ComposedLayoutINS4_7SwizzleILi2ELi4ELi3EEENS4_18smem_ptr_flag_bitsILi8EEENSP_INS5_IJNSA_ILi8EEESE_EEENS5_IJSE_SB_EEEEEEEvNS4_8identityESW_S16_vS17_EENS_8epilogue10collective18CollectiveEpilogueINS19_23Sm100TmaWarpSpecializedILi1ELi1ELi32ELb0ELb0EEEJSF_NS5_IJNSP_ISE_SB_EES1E_EEEaSG_aSG_NS19_6fusion15FusionCallbacksIS1D_NS1G_17LinearCombinationIaiaiLNS_15FloatRoundStyleE2EEESF_S1F_JEEENS4_5SM1004TMEM4LOAD26SM100_TMEM_LOAD_16dp32b32xESW_S16_NS4_39AutoVectorizingCopyWithAssumedAlignmentILi128EEENS4_14SM90_TMA_STOREES16_S1R_S1R_EEEvvEEEEvNT_6ParamsE)
	.align		4
        /*000c*/ 	.word	index@(__assertfail)
	.align		4
        /*0010*/ 	.word	0x00000000
	.align		4
        /*0014*/ 	.word	0xfffffffe
	.align		4
        /*0018*/ 	.word	0x00000000
	.align		4
        /*001c*/ 	.word	0xfffffffd
	.align		4
        /*0020*/ 	.word	0x00000000
	.align		4
        /*0024*/ 	.word	0xfffffffc


//--------------------- .nv.constant4             --------------------------
	.section	.nv.constant4,"a",@progbits
	.align	8
	.align		8
.nv.constant4:
        /*0000*/ 	.dword	__assertfail
	.align		8
        /*0008*/ 	.dword	__unnamed_1
	.align		8
        /*0010*/ 	.dword	__unnamed_2
	.align		8
        /*0018*/ 	.dword	_ZN40_INTERNAL_ed9f6052_4_k_cu_69a15e59_246204cuda3std3__45__cpo5beginE
	.align		8
        /*0020*/ 	.dword	_ZN40_INTERNAL_ed9f6052_4_k_cu_69a15e59_246204cuda3std3__45__cpo3endE
	.align		8
        /*0028*/ 	.dword	_ZN40_INTERNAL_ed9f6052_4_k_cu_69a15e59_246204cuda3std3__45__cpo6cbeginE
	.align		8
        /*0030*/ 	.dword	_ZN40_INTERNAL_ed9f6052_4_k_cu_69a15e59_246204cuda3std3__45__cpo4cendE
	.align		8
        /*0038*/ 	.dword	_ZN40_INTERNAL_ed9f6052_4_k_cu_69a15e59_246204cuda3std3__442_GLOBAL__N__ed9f6052_4_k_cu_69a15e59_246206ignoreE
	.align		8
        /*0040*/ 	.dword	_ZN40_INTERNAL_ed9f6052_4_k_cu_69a15e59_246204cuda3std3__419piecewise_constructE
	.align		8
        /*0048*/ 	.dword	_ZN40_INTERNAL_ed9f6052_4_k_cu_69a15e59_246204cuda3std3__48in_placeE
	.align		8
        /*0050*/ 	.dword	_ZN40_INTERNAL_ed9f6052_4_k_cu_69a15e59_246204cuda3std6ranges3__45__cpo4swapE
	.align		8
        /*0058*/ 	.dword	_ZN40_INTERNAL_ed9f6052_4_k_cu_69a15e59_246204cuda3std6ranges3__45__cpo9iter_moveE
	.align		8
        /*0060*/ 	.dword	_ZN40_INTERNAL_ed9f6052_4_k_cu_69a15e59_246204cute7productE
	.align		8
        /*0068*/ 	.dword	_ZN40_INTERNAL_ed9f6052_4_k_cu_69a15e59_246204cute1_E
	.align		8
        /*0070*/ 	.dword	$str$25
	.align		8
        /*0078*/ 	.dword	$str$26
	.align		8
        /*0080*/ 	.dword	$str$27
	.align		8
        /*0088*/ 	.dword	$str$28


//--------------------- .text._ZN7cutlass13device_kernelINS_4gemm6kernel13GemmUniversalIN4cute5tupleIJiiiiEEENS1_10collective13CollectiveMmaINS1_35MainloopSm100TmaUmmaWarpSpecializedILi6ELi2ELi4ENS5_IJNS4_1CILi1EEESB_SB_EEEEENS5_IJNSA_ILi64EEESE_SE_EEEaNS5_IJlSB_lEEEaSG_NS4_8TiledMMAINS4_8MMA_AtomIJNS4_15SM100_MMA_S8_SSIaaiLi64ELi64ELNS4_4UMMA5MajorE0ELSL_0ELNSK_8SaturateE0EEEEEENS4_6LayoutISC_NS5_IJNSA_ILi0EEESQ_SQ_EEEEENS5_IJNS4_10UnderscoreEST_ST_EEEEENS4_13SM90_TMA_LOADENS4_14ComposedLayoutINS4_7SwizzleILi2ELi4ELi3EEENS4_18smem_ptr_flag_bitsILi8EEENSP_INS5_IJNSA_ILi8EEESE_EEENS5_IJSE_SB_EEEEEEEvNS4_8identityESW_S16_vS17_EENS_8epilogue10collective18CollectiveEpilogueINS19_23Sm100TmaWarpSpecializedILi1ELi1ELi32ELb0ELb0EEEJSF_NS5_IJNSP_ISE_SB_EES1E_EEEaSG_aSG_NS19_6fusion15FusionCallbacksIS1D_NS1G_17LinearCombinationIaiaiLNS_15FloatRoundStyleE2EEESF_S1F_JEEENS4_5SM1004TMEM4LOAD26SM100_TMEM_LOAD_16dp32b32xESW_S16_NS4_39AutoVectorizingCopyWithAssumedAlignmentILi128EEENS4_14SM90_TMA_STOREES16_S1R_S1R_EEEvvEEEEvNT_6ParamsE --------------------------
	.section	.text._ZN7cutlass13device_kernelINS_4gemm6kernel13GemmUniversalIN4cute5tupleIJiiiiEEENS1_10collective13CollectiveMmaINS1_35MainloopSm100TmaUmmaWarpSpecializedILi6ELi2ELi4ENS5_IJNS4_1CILi1EEESB_SB_EEEEENS5_IJNSA_ILi64EEESE_SE_EEEaNS5_IJlSB_lEEEaSG_NS4_8TiledMMAINS4_8MMA_AtomIJNS4_15SM100_MMA_S8_SSIaaiLi64ELi64ELNS4_4UMMA5MajorE0ELSL_0ELNSK_8SaturateE0EEEEEENS4_6LayoutISC_NS5_IJNSA_ILi0EEESQ_SQ_EEEEENS5_IJNS4_10UnderscoreEST_ST_EEEEENS4_13SM90_TMA_LOADENS4_14ComposedLayoutINS4_7SwizzleILi2ELi4ELi3EEENS4_18smem_ptr_flag_bitsILi8EEENSP_INS5_IJNSA_ILi8EEESE_EEENS5_IJSE_SB_EEEEEEEvNS4_8identityESW_S16_vS17_EENS_8epilogue10collective18CollectiveEpilogueINS19_23Sm100TmaWarpSpecializedILi1ELi1ELi32ELb0ELb0EEEJSF_NS5_IJNSP_ISE_SB_EES1E_EEEaSG_aSG_NS19_6fusion15FusionCallbacksIS1D_NS1G_17LinearCombinationIaiaiLNS_15FloatRoundStyleE2EEESF_S1F_JEEENS4_5SM1004TMEM4LOAD26SM100_TMEM_LOAD_16dp32b32xESW_S16_NS4_39AutoVectorizingCopyWithAssumedAlignmentILi128EEENS4_14SM90_TMA_STOREES16_S1R_S1R_EEEvvEEEEvNT_6ParamsE,"ax",@progbits
	.align	128
.text._ZN7cutlass13device_kernelINS_4gemm6kernel13GemmUniversalIN4cute5tupleIJiiiiEEENS1_10collective13CollectiveMmaINS1_35MainloopSm100TmaUmmaWarpSpecializedILi6ELi2ELi4ENS5_IJNS4_1CILi1EEESB_SB_EEEEENS5_IJNSA_ILi64EEESE_SE_EEEaNS5_IJlSB_lEEEaSG_NS4_8TiledMMAINS4_8MMA_AtomIJNS4_15SM100_MMA_S8_SSIaaiLi64ELi64ELNS4_4UMMA5MajorE0ELSL_0ELNSK_8SaturateE0EEEEEENS4_6LayoutISC_NS5_IJNSA_ILi0EEESQ_SQ_EEEEENS5_IJNS4_10UnderscoreEST_ST_EEEEENS4_13SM90_TMA_LOADENS4_14ComposedLayoutINS4_7SwizzleILi2ELi4ELi3EEENS4_18smem_ptr_flag_bitsILi8EEENSP_INS5_IJNSA_ILi8EEESE_EEENS5_IJSE_SB_EEEEEEEvNS4_8identityESW_S16_vS17_EENS_8epilogue10collective18CollectiveEpilogueINS19_23Sm100TmaWarpSpecializedILi1ELi1ELi32ELb0ELb0EEEJSF_NS5_IJNSP_ISE_SB_EES1E_EEEaSG_aSG_NS19_6fusion15FusionCallbacksIS1D_NS1G_17LinearCombinationIaiaiLNS_15FloatRoundStyleE2EEESF_S1F_JEEENS4_5SM1004TMEM4LOAD26SM100_TMEM_LOAD_16dp32b32xESW_S16_NS4_39AutoVectorizingCopyWithAssumedAlignmentILi128EEENS4_14SM90_TMA_STOREES16_S1R_S1R_EEEvvEEEEvNT_6ParamsE:
        .type           _ZN7cutlass13device_kernelINS_4gemm6kernel13GemmUniversalIN4cute5tupleIJiiiiEEENS1_10collective13CollectiveMmaINS1_35MainloopSm100TmaUmmaWarpSpecializedILi6ELi2ELi4ENS5_IJNS4_1CILi1EEESB_SB_EEEEENS5_IJNSA_ILi64EEESE_SE_EEEaNS5_IJlSB_lEEEaSG_NS4_8TiledMMAINS4_8MMA_AtomIJNS4_15SM100_MMA_S8_SSIaaiLi64ELi64ELNS4_4UMMA5MajorE0ELSL_0ELNSK_8SaturateE0EEEEEENS4_6LayoutISC_NS5_IJNSA_ILi0EEESQ_SQ_EEEEENS5_IJNS4_10UnderscoreEST_ST_EEEEENS4_13SM90_TMA_LOADENS4_14ComposedLayoutINS4_7SwizzleILi2ELi4ELi3EEENS4_18smem_ptr_flag_bitsILi8EEENSP_INS5_IJNSA_ILi8EEESE_EEENS5_IJSE_SB_EEEEEEEvNS4_8identityESW_S16_vS17_EENS_8epilogue10collective18CollectiveEpilogueINS19_23Sm100TmaWarpSpecializedILi1ELi1ELi32ELb0ELb0EEEJSF_NS5_IJNSP_ISE_SB_EES1E_EEEaSG_aSG_NS19_6fusion15FusionCallbacksIS1D_NS1G_17LinearCombinationIaiaiLNS_15FloatRoundStyleE2EEESF_S1F_JEEENS4_5SM1004TMEM4LOAD26SM100_TMEM_LOAD_16dp32b32xESW_S16_NS4_39AutoVectorizingCopyWithAssumedAlignmentILi128EEENS4_14SM90_TMA_STOREES16_S1R_S1R_EEEvvEEEEvNT_6ParamsE,@function
        .size           _ZN7cutlass13device_kernelINS_4gemm6kernel13GemmUniversalIN4cute5tupleIJiiiiEEENS1_10collective13CollectiveMmaINS1_35MainloopSm100TmaUmmaWarpSpecializedILi6ELi2ELi4ENS5_IJNS4_1CILi1EEESB_SB_EEEEENS5_IJNSA_ILi64EEESE_SE_EEEaNS5_IJlSB_lEEEaSG_NS4_8TiledMMAINS4_8MMA_AtomIJNS4_15SM100_MMA_S8_SSIaaiLi64ELi64ELNS4_4UMMA5MajorE0ELSL_0ELNSK_8SaturateE0EEEEEENS4_6LayoutISC_NS5_IJNSA_ILi0EEESQ_SQ_EEEEENS5_IJNS4_10UnderscoreEST_ST_EEEEENS4_13SM90_TMA_LOADENS4_14ComposedLayoutINS4_7SwizzleILi2ELi4ELi3EEENS4_18smem_ptr_flag_bitsILi8EEENSP_INS5_IJNSA_ILi8EEESE_EEENS5_IJSE_SB_EEEEEEEvNS4_8identityESW_S16_vS17_EENS_8epilogue10collective18CollectiveEpilogueINS19_23Sm100TmaWarpSpecializedILi1ELi1ELi32ELb0ELb0EEEJSF_NS5_IJNSP_ISE_SB_EES1E_EEEaSG_aSG_NS19_6fusion15FusionCallbacksIS1D_NS1G_17LinearCombinationIaiaiLNS_15FloatRoundStyleE2EEESF_S1F_JEEENS4_5SM1004TMEM4LOAD26SM100_TMEM_LOAD_16dp32b32xESW_S16_NS4_39AutoVectorizingCopyWithAssumedAlignmentILi128EEENS4_14SM90_TMA_STOREES16_S1R_S1R_EEEvvEEEEvNT_6ParamsE,(.L_x_134 - _ZN7cutlass13device_kernelINS_4gemm6kernel13GemmUniversalIN4cute5tupleIJiiiiEEENS1_10collective13CollectiveMmaINS1_35MainloopSm100TmaUmmaWarpSpecializedILi6ELi2ELi4ENS5_IJNS4_1CILi1EEESB_SB_EEEEENS5_IJNSA_ILi64EEESE_SE_EEEaNS5_IJlSB_lEEEaSG_NS4_8TiledMMAINS4_8MMA_AtomIJNS4_15SM100_MMA_S8_SSIaaiLi64ELi64ELNS4_4UMMA5MajorE0ELSL_0ELNSK_8SaturateE0EEEEEENS4_6LayoutISC_NS5_IJNSA_ILi0EEESQ_SQ_EEEEENS5_IJNS4_10UnderscoreEST_ST_EEEEENS4_13SM90_TMA_LOADENS4_14ComposedLayoutINS4_7SwizzleILi2ELi4ELi3EEENS4_18smem_ptr_flag_bitsILi8EEENSP_INS5_IJNSA_ILi8EEESE_EEENS5_IJSE_SB_EEEEEEEvNS4_8identityESW_S16_vS17_EENS_8epilogue10collective18CollectiveEpilogueINS19_23Sm100TmaWarpSpecializedILi1ELi1ELi32ELb0ELb0EEEJSF_NS5_IJNSP_ISE_SB_EES1E_EEEaSG_aSG_NS19_6fusion15FusionCallbacksIS1D_NS1G_17LinearCombinationIaiaiLNS_15FloatRoundStyleE2EEESF_S1F_JEEENS4_5SM1004TMEM4LOAD26SM100_TMEM_LOAD_16dp32b32xESW_S16_NS4_39AutoVectorizingCopyWithAssumedAlignmentILi128EEENS4_14SM90_TMA_STOREES16_S1R_S1R_EEEvvEEEEvNT_6ParamsE)
        .other          _ZN7cutlass13device_kernelINS_4gemm6kernel13GemmUniversalIN4cute5tupleIJiiiiEEENS1_10collective13CollectiveMmaINS1_35MainloopSm100TmaUmmaWarpSpecializedILi6ELi2ELi4ENS5_IJNS4_1CILi1EEESB_SB_EEEEENS5_IJNSA_ILi64EEESE_SE_EEEaNS5_IJlSB_lEEEaSG_NS4_8TiledMMAINS4_8MMA_AtomIJNS4_15SM100_MMA_S8_SSIaaiLi64ELi64ELNS4_4UMMA5MajorE0ELSL_0ELNSK_8SaturateE0EEEEEENS4_6LayoutISC_NS5_IJNSA_ILi0EEESQ_SQ_EEEEENS5_IJNS4_10UnderscoreEST_ST_EEEEENS4_13SM90_TMA_LOADENS4_14ComposedLayoutINS4_7SwizzleILi2ELi4ELi3EEENS4_18smem_ptr_flag_bitsILi8EEENSP_INS5_IJNSA_ILi8EEESE_EEENS5_IJSE_SB_EEEEEEEvNS4_8identityESW_S16_vS17_EENS_8epilogue10collective18CollectiveEpilogueINS19_23Sm100TmaWarpSpecializedILi1ELi1ELi32ELb0ELb0EEEJSF_NS5_IJNSP_ISE_SB_EES1E_EEEaSG_aSG_NS19_6fusion15FusionCallbacksIS1D_NS1G_17LinearCombinationIaiaiLNS_15FloatRoundStyleE2EEESF_S1F_JEEENS4_5SM1004TMEM4LOAD26SM100_TMEM_LOAD_16dp32b32xESW_S16_NS4_39AutoVectorizingCopyWithAssumedAlignmentILi128EEENS4_14SM90_TMA_STOREES16_S1R_S1R_EEEvvEEEEvNT_6ParamsE,@"STO_CUDA_ENTRY STV_DEFAULT"
_ZN7cutlass13device_kernelINS_4gemm6kernel13GemmUniversalIN4cute5tupleIJiiiiEEENS1_10collective13CollectiveMmaINS1_35MainloopSm100TmaUmmaWarpSpecializedILi6ELi2ELi4ENS5_IJNS4_1CILi1EEESB_SB_EEEEENS5_IJNSA_ILi64EEESE_SE_EEEaNS5_IJlSB_lEEEaSG_NS4_8TiledMMAINS4_8MMA_AtomIJNS4_15SM100_MMA_S8_SSIaaiLi64ELi64ELNS4_4UMMA5MajorE0ELSL_0ELNSK_8SaturateE0EEEEEENS4_6LayoutISC_NS5_IJNSA_ILi0EEESQ_SQ_EEEEENS5_IJNS4_10UnderscoreEST_ST_EEEEENS4_13SM90_TMA_LOADENS4_14ComposedLayoutINS4_7SwizzleILi2ELi4ELi3EEENS4_18smem_ptr_flag_bitsILi8EEENSP_INS5_IJNSA_ILi8EEESE_EEENS5_IJSE_SB_EEEEEEEvNS4_8identityESW_S16_vS17_EENS_8epilogue10collective18CollectiveEpilogueINS19_23Sm100TmaWarpSpecializedILi1ELi1ELi32ELb0ELb0EEEJSF_NS5_IJNSP_ISE_SB_EES1E_EEEaSG_aSG_NS19_6fusion15FusionCallbacksIS1D_NS1G_17LinearCombinationIaiaiLNS_15FloatRoundStyleE2EEESF_S1F_JEEENS4_5SM1004TMEM4LOAD26SM100_TMEM_LOAD_16dp32b32xESW_S16_NS4_39AutoVectorizingCopyWithAssumedAlignmentILi128EEENS4_14SM90_TMA_STOREES16_S1R_S1R_EEEvvEEEEvNT_6ParamsE:
[----:B------:R-:W1:Y:S01]  /*0000*/  LDC R1, c[0x0][0x37c] ;  /* 0x0000df00ff017b82 */ /* 0x000e620000000800 */
[----:B------:R-:W2:Y:S01]  /*0010*/  S2R R103, SR_TID.X ;  /* 0x0000000000677919 */ /* 0x000ea20000002100 */
[----:B------:R-:W3:Y:S01]  /*0020*/  LDCU.64 UR4, c[0x0][0x890] ;  /* 0x00011200ff0477ac */ /* 0x000ee20008000a00 */
[----:B------:R-:W-:Y:S02]  /*0030*/  PRMT R98, RZ, 0x7610, R98 ;  /* 0x00007610ff627816 */ /* 0x000fe40000000062 */
[----:B------:R-:W-:Y:S01]  /*0040*/  ELECT P5, URZ, PT ;  /* 0x0000000000ff782f */ /* 0x000fe200038a0000 */
[----:B------:R-:W4:Y:S01]  /*0050*/  LDCU.64 UR40, c[0x0][0x358] ;  /* 0x00006b00ff2877ac */ /* 0x000f220008000a00 */
[----:B---3--:R-:W-:-:S04]  /*0060*/  UISETP.NE.U32.AND UP0, UPT, UR4, URZ, UPT ;  /* 0x000000ff0400728c */ /* 0x008fc8000bf05070 */
[----:B------:R-:W-:Y:S01]  /*0070*/  UISETP.NE.AND.EX UP0, UPT, UR5, URZ, UPT, UP0 ;  /* 0x000000ff0500728c */ /* 0x000fe2000bf05300 */
[----:B--2---:R-:W-:-:S05]  /*0080*/  SHF.R.U32.HI R106, RZ, 0x5, R103 ;  /* 0x00000005ff6a7819 */ /* 0x004fca0000011667 */
[----:B------:R-:W2:Y:S02]  /*0090*/  SHFL.IDX PT, R0, R106, RZ, 0x1f ;  /* 0x00001fff6a007589 */ /* 0x000ea400000e0000 */
[----:B--2---:R-:W-:Y:S01]  /*00a0*/  R2UR UR8, R0 ;  /* 0x00000000000872ca */ /* 0x004fe200000e0000 */
[----:B-1--4-:R-:W-:-:S14]  /*00b0*/  BRA.U UP0, `(.L_x_0) ;  /* 0x00000001002c7547 */ /* 0x012fdc000b800000 */
[----:B------:R-:W1:Y:S02]  /*00c0*/  LDCU.64 UR6, c[0x0][0x888] ;  /* 0x00011100ff0677ac */ /* 0x000e640008000a00 */
[----:B-1----:R-:W-:-:S04]  /*00d0*/  UISETP.NE.U32.AND UP0, UPT, UR6, URZ, UPT ;  /* 0x000000ff0600728c */ /* 0x002fc8000bf05070 */
[----:B------:R-:W-:-:S09]  /*00e0*/  UISETP.NE.AND.EX UP0, UPT, UR7, URZ, UPT, UP0 ;  /* 0x000000ff0700728c */ /* 0x000fd2000bf05300 */
[----:B------:R-:W-:Y:S05]  /*00f0*/  BRA.U !UP0, `(.L_x_1) ;  /* 0x0000000108107547 */ /* 0x000fea000b800000 */
[----:B------:R-:W1:Y:S02]  /*0100*/  LDC.64 R48, c[0x0][0x888] ;  /* 0x00022200ff307b82 */ /* 0x000e640000000a00 */
[----:B-1----:R1:W5:Y:S01]  /*0110*/  LDG.E R48, desc[UR40][R48.64] ;  /* 0x0000002830307981 */ /* 0x002362000c1e1900 */
[----:B------:R-:W-:Y:S01]  /*0120*/  HFMA2 R98, -RZ, RZ, 0, 5.9604644775390625e-08 ;  /* 0x00000001ff627431 */ /* 0x000fe200000001ff */
[----:B------:R-:W-:Y:S05]  /*0130*/  BRA `(.L_x_0) ;  /* 0x00000000000c7947 */ /* 0x000fea0003800000 */
.L_x_1:
[----:B------:R-:W1:Y:S01]  /*0140*/  LDCU UR6, c[0x0][0x880] ;  /* 0x00011000ff0677ac */ /* 0x000e620008000800 */
[----:B------:R-:W-:Y:S01]  /*0150*/  HFMA2 R98, -RZ, RZ, 0, 5.9604644775390625e-08 ;  /* 0x00000001ff627431 */ /* 0x000fe200000001ff */
[----:B-1----:R-:W-:-:S07]  /*0160*/  MOV R48, UR6 ;  /* 0x0000000600307c02 */ /* 0x002fce0008000f00 */
.L_x_0:
[----:B------:R-:W2:Y:S02]  /*0170*/  LDCU.64 UR6, c[0x0][0x8b0] ;  /* 0x00011600ff0677ac */ /* 0x000ea40008000a00 */
[----:B--2---:R-:W-:-:S04]  /*0180*/  UISETP.NE.U32.AND UP0, UPT, UR6, URZ, UPT ;  /* 0x000000ff0600728c */ /* 0x004fc8000bf05070 */
[----:B------:R-:W-:-:S09]  /*0190*/  UISETP.NE.AND.EX UP0, UPT, UR7, URZ, UPT, UP0 ;  /* 0x000000ff0700728c */ /* 0x000fd2000bf05300 */
[----:B------:R-:W-:Y:S05]  /*01a0*/  BRA.U UP0, `(.L_x_2) ;  /* 0x0000000100247547 */ /* 0x000fea000b800000 */
[----:B------:R-:W2:Y:S02]  /*01b0*/  LDCU.64 UR6, c[0x0][0x8a8] ;  /* 0x00011500ff0677ac */ /* 0x000ea40008000a00 */
[----:B--2---:R-:W-:-:S04]  /*01c0*/  UISETP.NE.U32.AND UP0, UPT, UR6, URZ, UPT ;  /* 0x000000ff0600728c */ /* 0x004fc8000bf05070 */
[----:B------:R-:W-:-:S09]  /*01d0*/  UISETP.NE.AND.EX UP0, UPT, UR7, URZ, UPT, UP0 ;  /* 0x000000ff0700728c */ /* 0x000fd2000bf05300 */
[----:B------:R-:W-:Y:S05]  /*01e0*/  BRA.U !UP0, `(.L_x_3) ;  /* 0x00000001080c7547 */ /* 0x000fea000b800000 */
[----:B------:R-:W2:Y:S02]  /*01f0*/  LDC.64 R2, c[0x0][0x8a8] ;  /* 0x00022a00ff027b82 */ /* 0x000ea40000000a00 */
[----:B--2---:R2:W5:Y:S01]  /*0200*/  LDG.E R47, desc[UR40][R2.64] ;  /* 0x00000028022f7981 */ /* 0x004562000c1e1900 */
[----:B------:R-:W-:Y:S05]  /*0210*/  BRA `(.L_x_2) ;  /* 0x0000000000087947 */ /* 0x000fea0003800000 */
.L_x_3:
[----:B------:R-:W2:Y:S02]  /*0220*/  LDCU UR6, c[0x0][0x8a0] ;  /* 0x00011400ff0677ac */ /* 0x000ea40008000800 */
[----:B--2---:R-:W-:Y:S02]  /*0230*/  MOV R47, UR6 ;  /* 0x00000006002f7c02 */ /* 0x004fe40008000f00 */
.L_x_2:
[----:B------:R-:W-:Y:S01]  /*0240*/  IMAD.U32 R0, RZ, RZ, UR8 ;  /* 0x00000008ff007e24 */ /* 0x000fe2000f8e00ff */
[----:B------:R-:W-:Y:S04]  /*0250*/  BSSY.RECONVERGENT B0, `(.L_x_4) ;  /* 0x000000c000007945 */ /* 0x000fe80003800200 */
[C---:B------:R-:W-:Y:S02]  /*0260*/  ISETP.NE.OR P1, PT, R0.reuse, 0x1, !P5 ;  /* 0x000000010000780c */ /* 0x040fe40006f25670 */
[----:B------:R-:W-:-:S11]  /*0270*/  ISETP.NE.OR P0, PT, R0, 0x3, !P5 ;  /* 0x000000030000780c */ /* 0x000fd60006f05670 */
[----:B------:R-:W-:Y:S05]  /*0280*/  @P1 BRA `(.L_x_5) ;  /* 0x0000000000201947 */ /* 0x000fea0003800000 */
[----:B------:R-:W3:Y:S02]  /*0290*/  LDCU.64 UR6, c[0x0][0x348] ;  /* 0x00006900ff0677ac */ /* 0x000ee40008000a00 */
[----:B---3--:R-:W-:Y:S02]  /*02a0*/  UIADD3 UR10, UP1, UPT, UR6, 0x80, URZ ;  /* 0x00000080060a7890 */ /* 0x008fe4000ff3e0ff */
[----:B------:R-:W-:Y:S02]  /*02b0*/  UIADD3 UR6, UP0, UPT, UR6, 0x180, URZ ;  /* 0x0000018006067890 */ /* 0x000fe4000ff1e0ff */
[----:B------:R-:W-:Y:S02]  /*02c0*/  UIADD3.X UR11, UPT, UPT, URZ, UR7, URZ, UP1, !UPT ;  /* 0x00000007ff0b7290 */ /* 0x000fe40008ffe4ff */
[----:B------:R-:W-:-:S07]  /*02d0*/  UIADD3.X UR7, UPT, UPT, URZ, UR7, URZ, UP0, !UPT ;  /* 0x00000007ff077290 */ /* 0x000fce00087fe4ff */
[----:B------:R3:W-:Y:S02]  /*02e0*/  UTMACCTL.PF [UR10] ;  /* 0x000000000a0079b9 */ /* 0x0007e40008040000 */
[----:B------:R3:W-:Y:S02]  /*02f0*/  UTMACCTL.PF [UR6] ;  /* 0x00000000060079b9 */ /* 0x0007e40008040000 */
[----:B---3--:R-:W-:Y:S01]  /*0300*/  NOP ;  /* 0x0000000000007918 */ /* 0x008fe20000000000 */
.L_x_5:
[----:B------:R-:W-:Y:S05]  /*0310*/  BSYNC.RECONVERGENT B0 ;  /* 0x0000000000007941 */ /* 0x000fea0003800200 */
.L_x_4:
[----:B------:R-:W-:Y:S04]  /*0320*/  BSSY.RECONVERGENT B0, `(.L_x_6) ;  /* 0x000000a000007945 */ /* 0x000fe80003800200 */
        /* <DEDUP_REMOVED lines=9> */
.L_x_7:
[----:B------:R-:W-:Y:S05]  /*03c0*/  BSYNC.RECONVERGENT B0 ;  /* 0x0000000000007941 */ /* 0x000fea0003800200 */
.L_x_6:
[----:B------:R-:W3:Y:S01]  /*03d0*/  LDCU.64 UR6, c[0x0][0x888] ;  /* 0x00011100ff0677ac */ /* 0x000ee20008000a00 */
[----:B------:R-:W-:Y:S02]  /*03e0*/  UISETP.EQ.U32.AND UP1, UPT, UR4, URZ, UPT ;  /* 0x000000ff0400728c */ /* 0x000fe4000bf22070 */
[----:B------:R-:W-:Y:S02]  /*03f0*/  UPLOP3.LUT UP2, UPT, UPT, UPT, UPT, 0x80, 0x8 ;  /* 0x000000000008789c */ /* 0x000fe40003f4f070 */
[----:B---3--:R-:W-:-:S04]  /*0400*/  UISETP.NE.U32.AND UP0, UPT, UR6, URZ, UPT ;  /* 0x000000ff0600728c */ /* 0x008fc8000bf05070 */
[----:B------:R-:W-:-:S04]  /*0410*/  UISETP.NE.AND.EX UP0, UPT, UR7, URZ, UPT, UP0 ;  /* 0x000000ff0700728c */ /* 0x000fc8000bf05300 */
[----:B------:R-:W-:-:S04]  /*0420*/  UISETP.EQ.OR.EX UP3, UPT, UR5, URZ, !UP0, UP1 ;  /* 0x000000ff0500728c */ /* 0x000fc8000c762710 */
[----:B------:R-:W-:-:S05]  /*0430*/  UP2UR UR44, UPR, URZ, 0x8 ;  /* 0x00000008ff2c7883 */ /* 0x000fca0008000000 */
[----:B------:R-:W-:Y:S07]  /*0440*/  BRA.U !UP3, `(.L_x_8) ;  /* 0x000000010b207547 */ /* 0x000fee000b800000 */
[----:B-----5:R-:W-:Y:S01]  /*0450*/  R2UR UR6, R48 ;  /* 0x00000000300672ca */ /* 0x020fe200000e0000 */
[----:B------:R-:W-:Y:S02]  /*0460*/  UISETP.NE.U32.AND UP2, UPT, UR4, URZ, UPT ;  /* 0x000000ff0400728c */ /* 0x000fe4000bf45070 */
[----:B------:R-:W-:Y:S02]  /*0470*/  USEL UR4, URZ, 0xffffffff, UP0 ;  /* 0xffffffffff047887 */ /* 0x000fe40008000000 */
[----:B------:R-:W-:-:S08]  /*0480*/  UISETP.NE.AND.EX UP2, UPT, UR5, URZ, UPT, UP2 ;  /* 0x000000ff0500728c */ /* 0x000fd0000bf45320 */
[----:B------:R-:W-:-:S04]  /*0490*/  UISETP.NE.AND UP1, UPT, UR6, URZ, UPT ;  /* 0x000000ff0600728c */ /* 0x000fc8000bf25270 */
[----:B------:R-:W-:-:S04]  /*04a0*/  @!UP2 USEL UR4, URZ, 0xffffffff, UP1 ;  /* 0xffffffffff04a887 */ /* 0x000fc80008800000 */
[----:B------:R-:W-:-:S04]  /*04b0*/  ULOP3.LUT UR4, UR4, 0x1, URZ, 0xc0, !UPT ;  /* 0x0000000104047892 */ /* 0x000fc8000f8ec0ff */
[----:B------:R-:W-:-:S11]  /*04c0*/  UISETP.NE.U32.AND UP2, UPT, UR4, 0x1, UPT ;  /* 0x000000010400788c */ /* 0x000fd6000bf45070 */
.L_x_8:
[----:B--2---:R-:W2:Y:S01]  /*04d0*/  SHFL.IDX PT, R2, R106, RZ, 0x1f ;  /* 0x00001fff6a027589 */ /* 0x004ea200000e0000 */
[----:B------:R-:W-:-:S04]  /*04e0*/  UISETP.NE.AND UP1, UPT, UR8, 0x2, UPT ;  /* 0x000000020800788c */ /* 0x000fc8000bf25270 */
[----:B------:R-:W-:Y:S01]  /*04f0*/  USEL UR13, URZ, 0x1, UP1 ;  /* 0x00000001ff0d7887 */ /* 0x000fe20008800000 */
[----:B--2---:R-:W-:-:S13]  /*0500*/  ISETP.NE.AND P0, PT, R2, RZ, PT ;  /* 0x000000ff0200720c */ /* 0x004fda0003f05270 */
[----:B------:R-:W-:Y:S05]  /*0510*/  @P0 BRA `(.L_x_9) ;  /* 0x0000000000580947 */ /* 0x000fea0003800000 */
[----:B------:R-:W2:Y:S01]  /*0520*/  S2UR UR5, SR_CgaCtaId ;  /* 0x00000000000579c3 */ /* 0x000ea20000008800 */
[----:B------:R-:W-:Y:S01]  /*0530*/  UMOV UR6, 0x400 ;  /* 0x0000040000067882 */ /* 0x000fe20000000000 */
[----:B------:R-:W-:Y:S01]  /*0540*/  UMOV UR4, 0x1 ;  /* 0x0000000100047882 */ /* 0x000fe20000000000 */
[----:B------:R-:W-:Y:S01]  /*0550*/  ELECT P0, URZ, PT ;  /* 0x0000000000ff782f */ /* 0x000fe20003800000 */
[----:B--2---:R-:W-:Y:S02]  /*0560*/  ULEA UR5, UR5, UR6, 0x18 ;  /* 0x0000000605057291 */ /* 0x004fe4000f8ec0ff */
[----:B------:R-:W-:-:S04]  /*0570*/  UIADD3 UR6, UPT, UPT, -UR4, 0x100000, URZ ;  /* 0x0010000004067890 */ /* 0x000fc8000fffe1ff */
[----:B------:R-:W-:Y:S02]  /*0580*/  USHF.L.U32 UR7, UR6, 0xb, URZ ;  /* 0x0000000b06077899 */ /* 0x000fe400080006ff */
[----:B------:R-:W-:Y:S01]  /*0590*/  USHF.L.U32 UR6, UR6, 0x1, URZ ;  /* 0x0000000106067899 */ /* 0x000fe200080006ff */
[----:B------:R-:W2:Y:S11]  /*05a0*/  FENCE.VIEW.ASYNC.S ;  /* 0x00000000000073c6 */ /* 0x000eb60000000000 */
[----:B--2---:R2:W3:Y:S01]  /*05b0*/  SYNCS.EXCH.64 URZ, [UR5], UR6 ;  /* 0x0000000605ff75b2 */ /* 0x0044e20008000100 */
[----:B------:R2:W4:Y:S01]  /*05c0*/  SYNCS.EXCH.64 URZ, [UR5+0x30], UR6 ;  /* 0x0000300605ff75b2 */ /* 0x0005220008000100 */
[----:B------:R2:W1:Y:S01]  /*05d0*/  SYNCS.EXCH.64 URZ, [UR5+0x8], UR6 ;  /* 0x0000080605ff75b2 */ /* 0x0004620008000100 */
        /* <DEDUP_REMOVED lines=9> */
[----:B------:R-:W-:Y:S01]  /*0670*/  NOP ;  /* 0x0000000000007918 */ /* 0x000fe20000000000 */
.L_x_9:
[----:B------:R-:W2:Y:S01]  /*0680*/  SHFL.IDX PT, R2, R106, RZ, 0x1f ;  /* 0x00001fff6a027589 */ /* 0x000ea200000e0000 */
[----:B------:R-:W-:Y:S01]  /*0690*/  NOP ;  /* 0x0000000000007918 */ /* 0x000fe20000000000 */
[----:B--2---:R-:W-:-:S13]  /*06a0*/  ISETP.NE.AND P0, PT, R2, 0x1, PT ;  /* 0x000000010200780c */ /* 0x004fda0003f05270 */
[----:B------:R-:W-:Y:S05]  /*06b0*/  @P0 BRA `(.L_x_10) ;  /* 0x0000000000400947 */ /* 0x000fea0003800000 */
[----:B------:R-:W2:Y:S01]  /*06c0*/  S2UR UR6, SR_CgaCtaId ;  /* 0x00000000000679c3 */ /* 0x000ea20000008800 */
[----:B------:R-:W-:Y:S01]  /*06d0*/  UMOV UR7, 0x400 ;  /* 0x0000040000077882 */ /* 0x000fe20000000000 */
[----:B------:R-:W-:Y:S01]  /*06e0*/  UMOV UR5, 0x20 ;  /* 0x0000002000057882 */ /* 0x000fe20000000000 */
[----:B------:R-:W-:Y:S01]  /*06f0*/  UMOV UR4, 0x80 ;  /* 0x0000008000047882 */ /* 0x000fe20000000000 */
[----:B------:R-:W-:-:S04]  /*0700*/  UIADD3 UR10, UPT, UPT, -UR5, 0x100000, URZ ;  /* 0x00100000050a7890 */ /* 0x000fc8000fffe1ff */
[----:B------:R-:W-:Y:S02]  /*0710*/  USHF.L.U32 UR11, UR10, 0xb, URZ ;  /* 0x0000000b0a0b7899 */ /* 0x000fe400080006ff */
[----:B------:R-:W-:Y:S02]  /*0720*/  USHF.L.U32 UR10, UR10, 0x1, URZ ;  /* 0x000000010a0a7899 */ /* 0x000fe400080006ff */
[----:B------:R-:W-:-:S04]  /*0730*/  UIADD3 UR4, UPT, UPT, -UR4, 0x100000, URZ ;  /* 0x0010000004047890 */ /* 0x000fc8000fffe1ff */
[----:B------:R-:W-:Y:S02]  /*0740*/  USHF.L.U32 UR5, UR4, 0xb, URZ ;  /* 0x0000000b04057899 */ /* 0x000fe400080006ff */
[----:B------:R-:W-:Y:S01]  /*0750*/  USHF.L.U32 UR4, UR4, 0x1, URZ ;  /* 0x0000000104047899 */ /* 0x000fe200080006ff */
[----:B------:R-:W-:Y:S01]  /*0760*/  ELECT P0, URZ, PT ;  /* 0x0000000000ff782f */ /* 0x000fe20003800000 */
[----:B--2---:R-:W-:Y:S01]  /*0770*/  ULEA UR6, UR6, UR7, 0x18 ;  /* 0x0000000706067291 */ /* 0x004fe2000f8ec0ff */
[----:B------:R-:W2:Y:S11]  /*0780*/  FENCE.VIEW.ASYNC.S ;  /* 0x00000000000073c6 */ /* 0x000eb60000000000 */
[----:B--2---:R2:W1:Y:S01]  /*0790*/  SYNCS.EXCH.64 URZ, [UR6+0x60], UR10 ;  /* 0x0000600a06ff75b2 */ /* 0x0044620008000100 */
[----:B------:R2:W1:Y:S01]  /*07a0*/  SYNCS.EXCH.64 URZ, [UR6+0x68], UR4 ;  /* 0x0000680406ff75b2 */ /* 0x0004620008000100 */
[----:B------:R-:W-:Y:S01]  /*07b0*/  NOP ;  /* 0x0000000000007918 */ /* 0x000fe20000000000 */
.L_x_10:
[----:B------:R-:W3:Y:S01]  /*07c0*/  SHFL.IDX PT, R2, R106, RZ, 0x1f ;  /* 0x00001fff6a027589 */ /* 0x000ee200000e0000 */
[----:B------:R-:W-:Y:S01]  /*07d0*/  NOP ;  /* 0x0000000000007918 */ /* 0x000fe20000000000 */
[----:B---3--:R-:W-:-:S13]  /*07e0*/  ISETP.NE.AND P0, PT, R2, 0x3, PT ;  /* 0x000000030200780c */ /* 0x008fda0003f05270 */
[----:B------:R-:W-:Y:S05]  /*07f0*/  @P0 BRA `(.L_x_11) ;  /* 0x0000000000300947 */ /* 0x000fea0003800000 */
[----:B--2---:R-:W2:Y:S01]  /*0800*/  S2UR UR5, SR_CgaCtaId ;  /* 0x00000000000579c3 */ /* 0x004ea20000008800 */
        /* <DEDUP_REMOVED lines=8> */
[----:B--2---:R3:W2:Y:S01]  /*0890*/  SYNCS.EXCH.64 URZ, [UR5+0x70], UR6 ;  /* 0x0000700605ff75b2 */ /* 0x0046a20008000100 */
[----:B------:R3:W1:Y:S02]  /*08a0*/  SYNCS.EXCH.64 URZ, [UR5+0x78], UR6 ;  /* 0x0000780605ff75b2 */ /* 0x0006640008000100 */
[----:B---3--:R-:W-:Y:S01]  /*08b0*/  NOP ;  /* 0x0000000000007918 */ /* 0x008fe20000000000 */
.L_x_11:
[----:B------:R-:W3:Y:S01]  /*08c0*/  SHFL.IDX PT, R2, R106, RZ, 0x1f ;  /* 0x00001fff6a027589 */ /* 0x000ee200000e0000 */
[----:B------:R-:W-:Y:S01]  /*08d0*/  NOP ;  /* 0x0000000000007918 */ /* 0x000fe20000000000 */
[----:B---3--:R-:W-:-:S13]  /*08e0*/  ISETP.NE.AND P0, PT, R2, 0x4, PT ;  /* 0x000000040200780c */ /* 0x008fda0003f05270 */
[----:B------:R-:W-:Y:S05]  /*08f0*/  @P0 BRA `(.L_x_12) ;  /* 0x00000000004c0947 */ /* 0x000fea0003800000 */
[----:B--2---:R-:W2:Y:S01]  /*0900*/  S2UR UR5, SR_CgaCtaId ;  /* 0x00000000000579c3 */ /* 0x004ea20000008800 */
[----:B------:R-:W-:Y:S01]  /*0910*/  UMOV UR7, 0x100 ;  /* 0x0000010000077882 */ /* 0x000fe20000000000 */
[----:B------:R-:W-:Y:S01]  /*0920*/  UMOV UR6, 0x400 ;  /* 0x0000040000067882 */ /* 0x000fe20000000000 */
[----:B------:R-:W-:Y:S01]  /*0930*/  USEL UR7, UR7, 0xe0, UP2 ;  /* 0x000000e007077887 */ /* 0x000fe20009000000 */
[----:B------:R-:W-:Y:S01]  /*0940*/  UMOV UR4, 0x1 ;  /* 0x0000000100047882 */ /* 0x000fe20000000000 */
[----:B------:R-:W-:Y:S01]  /*0950*/  ELECT P0, URZ, PT ;  /* 0x0000000000ff782f */ /* 0x000fe20003800000 */
[----:B------:R-:W-:-:S04]  /*0960*/  UIADD3 UR10, UPT, UPT, -UR4, 0x100000, URZ ;  /* 0x00100000040a7890 */ /* 0x000fc8000fffe1ff */
[----:B------:R-:W-:Y:S02]  /*0970*/  USHF.L.U32 UR11, UR10, 0xb, URZ ;  /* 0x0000000b0a0b7899 */ /* 0x000fe400080006ff */
[----:B------:R-:W-:Y:S02]  /*0980*/  USHF.L.U32 UR10, UR10, 0x1, URZ ;  /* 0x000000010a0a7899 */ /* 0x000fe400080006ff */
[----:B--2---:R-:W-:Y:S02]  /*0990*/  ULEA UR5, UR5, UR6, 0x18 ;  /* 0x0000000605057291 */ /* 0x004fe4000f8ec0ff */
[----:B------:R-:W-:-:S04]  /*09a0*/  UIADD3 UR6, UPT, UPT, -UR7, 0x100000, URZ ;  /* 0x0010000007067890 */ /* 0x000fc8000fffe1ff */
[----:B------:R-:W-:Y:S02]  /*09b0*/  USHF.L.U32 UR7, UR6, 0xb, URZ ;  /* 0x0000000b06077899 */ /* 0x000fe400080006ff */
[----:B------:R-:W-:Y:S01]  /*09c0*/  USHF.L.U32 UR6, UR6, 0x1, URZ ;  /* 0x0000000106067899 */ /* 0x000fe200080006ff */
[----:B------:R-:W2:Y:S03]  /*09d0*/  FENCE.VIEW.ASYNC.S ;  /* 0x00000000000073c6 */ /* 0x000ea60000000000 */
[----:B--2---:R3:W2:Y:S08]  /*09e0*/  SYNCS.EXCH.64 URZ, [UR5+0x80], UR10 ;  /* 0x0000800a05ff75b2 */ /* 0x0046b00008000100 */
[----:B------:R3:W1:Y:S01]  /*09f0*/  SYNCS.EXCH.64 URZ, [UR5+0x90], UR6 ;  /* 0x0000900605ff75b2 */ /* 0x0006620008000100 */
[----:B------:R3:W1:Y:S01]  /*0a00*/  SYNCS.EXCH.64 URZ, [UR5+0x88], UR10 ;  /* 0x0000880a05ff75b2 */ /* 0x0006620008000100 */
[----:B------:R3:W1:Y:S02]  /*0a10*/  SYNCS.EXCH.64 URZ, [UR5+0x98], UR6 ;  /* 0x0000980605ff75b2 */ /* 0x0006640008000100 */
[----:B---3--:R-:W-:Y:S01]  /*0a20*/  NOP ;  /* 0x0000000000007918 */ /* 0x008fe20000000000 */
.L_x_12:
[----:B------:R-:W3:Y:S01]  /*0a30*/  SHFL.IDX PT, R2, R106, RZ, 0x1f ;  /* 0x00001fff6a027589 */ /* 0x000ee200000e0000 */
[----:B------:R-:W-:Y:S01]  /*0a40*/  NOP ;  /* 0x0000000000007918 */ /* 0x000fe20000000000 */
[----:B---3--:R-:W-:-:S13]  /*0a50*/  ISETP.NE.AND P0, PT, R2, 0x5, PT ;  /* 0x000000050200780c */ /* 0x008fda0003f05270 */
[----:B------:R-:W-:Y:S05]  /*0a60*/  @P0 BRA `(.L_x_13) ;  /* 0x0000000000580947 */ /* 0x000fea0003800000 */
[----:B--2---:R-:W2:Y:S01]  /*0a70*/  S2UR UR6, SR_CgaCtaId ;  /* 0x00000000000679c3 */ /* 0x004ea20000008800 */
        /* <DEDUP_REMOVED lines=12> */
[----:B--2---:R3:W2:Y:S01]  /*0b40*/  SYNCS.EXCH.64 URZ, [UR6+0xa0], UR10 ;  /* 0x0000a00a06ff75b2 */ /* 0x0046a20008000100 */
[----:B------:R3:W1:Y:S01]  /*0b50*/  SYNCS.EXCH.64 URZ, [UR6+0xc0], UR4 ;  /* 0x0000c00406ff75b2 */ /* 0x0006620008000100 */
[----:B------:R3:W1:Y:S01]  /*0b60*/  SYNCS.EXCH.64 URZ, [UR6+0xa8], UR10 ;  /* 0x0000a80a06ff75b2 */ /* 0x0006620008000100 */
[----:B------:R3:W1:Y:S01]  /*0b70*/  SYNCS.EXCH.64 URZ, [UR6+0xc8], UR4 ;  /* 0x0000c80406ff75b2 */ /* 0x0006620008000100 */
[----:B------:R3:W1:Y:S01]  /*0b80*/  SYNCS.EXCH.64 URZ, [UR6+0xb0], UR10 ;  /* 0x0000b00a06ff75b2 */ /* 0x0006620008000100 */
[----:B------:R3:W1:Y:S01]  /*0b90*/  SYNCS.EXCH.64 URZ, [UR6+0xd0], UR4 ;  /* 0x0000d00406ff75b2 */ /* 0x0006620008000100 */
[----:B------:R3:W1:Y:S01]  /*0ba0*/  SYNCS.EXCH.64 URZ, [UR6+0xb8], UR10 ;  /* 0x0000b80a06ff75b2 */ /* 0x0006620008000100 */
[----:B------:R3:W1:Y:S02]  /*0bb0*/  SYNCS.EXCH.64 URZ, [UR6+0xd8], UR4 ;  /* 0x0000d80406ff75b2 */ /* 0x0006640008000100 */
[----:B---3--:R-:W-:Y:S01]  /*0bc0*/  NOP ;  /* 0x0000000000007918 */ /* 0x008fe20000000000 */
.L_x_13:
        /* <DEDUP_REMOVED lines=14> */
[----:B------:R3:W1:Y:S01]  /*0cb0*/  SYNCS.EXCH.64 URZ, [UR5+0xf0], UR6 ;  /* 0x0000f00605ff75b2 */ /* 0x0006620008000100 */
[----:B------:R3:W1:Y:S01]  /*0cc0*/  SYNCS.EXCH.64 URZ, [UR5+0xe8], UR6 ;  /* 0x0000e80605ff75b2 */ /* 0x0006620008000100 */
[----:B------:R3:W1:Y:S02]  /*0cd0*/  SYNCS.EXCH.64 URZ, [UR5+0xf8], UR6 ;  /* 0x0000f80605ff75b2 */ /* 0x0006640008000100 */
[----:B---3--:R-:W-:Y:S01]  /*0ce0*/  NOP ;  /* 0x0000000000007918 */ /* 0x008fe20000000000 */
.L_x_14:
[----:B--2---:R-:W2:Y:S01]  /*0cf0*/  S2UR UR5, SR_CTAID.X ;  /* 0x00000000000579c3 */ /* 0x004ea20000002500 */
[----:B------:R-:W-:-:S05]  /*0d00*/  CS2R.32 R99, SR_CgaSize ;  /* 0x0000000000637805 */ /* 0x000fca0000008a00 */
[----:B------:R-:W-:-:S05]  /*0d10*/  IMAD R99, R99, -0xa0, RZ ;  /* 0xffffff6063637824 */ /* 0x000fca00078e02ff */
[----:B------:R-:W-:-:S14]  /*0d20*/  R2UR UR7, R99 ;  /* 0x00000000630772ca */ /* 0x000fdc00000e0000 */
[----:B------:R-:W3:Y:S01]  /*0d30*/  LDCU UR7, c[0x0][UR7+0x2b0] ;  /* 0x00005600070777ac */ /* 0x000ee20008000800 */
[----:B------:R-:W-:Y:S01]  /*0d40*/  NOP ;  /* 0x0000000000007918 */ /* 0x000fe20000000000 */
[----:B------:R-:W-:-:S05]  /*0d50*/  CS2R.32 R99, SR_CgaSize ;  /* 0x0000000000637805 */ /* 0x000fca0000008a00 */
[----:B------:R-:W-:-:S05]  /*0d60*/  IMAD R99, R99, -0xa0, RZ ;  /* 0xffffff6063637824 */ /* 0x000fca00078e02ff */
[----:B------:R-:W-:-:S14]  /*0d70*/  R2UR UR6, R99 ;  /* 0x00000000630672ca */ /* 0x000fdc00000e0000 */
[----:B------:R-:W4:Y:S01]  /*0d80*/  LDCU UR6, c[0x0][UR6+0x2b4] ;  /* 0x00005680060677ac */ /* 0x000f220008000800 */
[----:B------:R-:W1:Y:S08]  /*0d90*/  S2UR UR4, SR_CTAID.Y ;  /* 0x00000000000479c3 */ /* 0x000e700000002600 */
[----:B------:R-:W4:Y:S01]  /*0da0*/  LDC R9, c[0x0][0xb24] ;  /* 0x0002c900ff097b82 */ /* 0x000f220000000800 */
[----:B--2---:R-:W-:-:S02]  /*0db0*/  I2FP.F32.U32 R5, UR5 ;  /* 0x0000000500057c45 */ /* 0x004fc40008201000 */
[----:B------:R-:W-:-:S05]  /*0dc0*/  CS2R.32 R3, SR_CgaSize ;  /* 0x0000000000037805 */ /* 0x000fca0000008a00 */
[----:B------:R-:W-:-:S06]  /*0dd0*/  IMAD R3, R3, -0xa0, RZ ;  /* 0xffffff6003037824 */ /* 0x000fcc00078e02ff */
[----:B------:R-:W2:Y:S01]  /*0de0*/  LDC R3, c[0x0][R3+0x2a0] ;  /* 0x0000a80003037b82 */ /* 0x000ea20000000800 */
[----:B------:R-:W-:Y:S01]  /*0df0*/  MOV R99, UR5 ;  /* 0x0000000500637c02 */ /* 0x000fe20008000f00 */
[----:B---3--:R-:W-:Y:S01]  /*0e00*/  FMUL R5, R5, UR7 ;  /* 0x0000000705057c20 */ /* 0x008fe20008400000 */
[----:B-1----:R-:W-:Y:S02]  /*0e10*/  I2FP.F32.U32 R4, UR4 ;  /* 0x0000000400047c45 */ /* 0x002fe40008201000 */
[----:B------:R-:W-:-:S05]  /*0e20*/  CS2R.32 R2, SR_CgaSize ;  /* 0x0000000000027805 */ /* 0x000fca0000008a00 */
[----:B------:R-:W-:-:S06]  /*0e30*/  IMAD R2, R2, -0xa0, RZ ;  /* 0xffffff6002027824 */ /* 0x000fcc00078e02ff */
[----:B------:R-:W1:Y:S01]  /*0e40*/  LDC R2, c[0x0][R2+0x2a4] ;  /* 0x0000a90002027b82 */ /* 0x000e620000000800 */
[----:B------:R-:W3:Y:S01]  /*0e50*/  F2I.U32.TRUNC.NTZ R96, R5 ;  /* 0x0000000500607305 */ /* 0x000ee2000020f000 */
[----:B------:R-:W-:Y:S01]  /*0e60*/  MOV R97, UR4 ;  /* 0x0000000400617c02 */ /* 0x000fe20008000f00 */
[----:B----4-:R-:W-:-:S05]  /*0e70*/  FMUL R4, R4, UR6 ;  /* 0x0000000604047c20 */ /* 0x010fca0008400000 */
[----:B------:R-:W-:Y:S01]  /*0e80*/  BAR.SYNC.DEFER_BLOCKING 0x0 ;  /* 0x0000000000007b1d */ /* 0x000fe20000010000 */
[----:B------:R-:W-:-:S05]  /*0e90*/  ISETP.GE.AND P0, PT, R9, 0x1, PT ;  /* 0x000000010900780c */ /* 0x000fca0003f06270 */
[----:B------:R-:W4:Y:S02]  /*0ea0*/  F2I.U32.TRUNC.NTZ R81, R4 ;  /* 0x0000000400517305 */ /* 0x000f24000020f000 */
[----:B------:R-:W1:Y:S01]  /*0eb0*/  S2UR UR36, SR_CTAID.Z ;  /* 0x00000000002479c3 */ /* 0x000e620000002700 */
[----:B---3--:R-:W-:-:S05]  /*0ec0*/  IADD3 R96, PT, PT, -R96, RZ, RZ ;  /* 0x000000ff60607210 */ /* 0x008fca0007ffe1ff */
[----:B--2---:R-:W-:Y:S01]  /*0ed0*/  IMAD R96, R3, R96, UR5 ;  /* 0x0000000503607e24 */ /* 0x004fe2000f8e0260 */
[----:B----4-:R-:W-:-:S05]  /*0ee0*/  IADD3 R81, PT, PT, -R81, RZ, RZ ;  /* 0x000000ff51517210 */ /* 0x010fca0007ffe1ff */
[----:B-1----:R-:W-:Y:S01]  /*0ef0*/  IMAD R81, R2, R81, UR4 ;  /* 0x0000000402517e24 */ /* 0x002fe2000f8e0251 */
[----:B------:R-:W-:Y:S06]  /*0f00*/  @!P0 BRA `(.L_x_15) ;  /* 0x0000000000b88947 */ /* 0x000fec0003800000 */
[----:B------:R-:W1:Y:S01]  /*0f10*/  LDC.64 R4, c[0x0][0xb18] ;  /* 0x0002c600ff047b82 */ /* 0x000e620000000a00 */
[----:B------:R-:W-:-:S07]  /*0f20*/  ISETP.NE.AND P0, PT, R9, 0x1, PT ;  /* 0x000000010900780c */ /* 0x000fce0003f05270 */
[----:B------:R-:W2:Y:S08]  /*0f30*/  LDC R10, c[0x0][0xb0c] ;  /* 0x0002c300ff0a7b82 */ /* 0x000eb00000000800 */
[----:B------:R-:W3:Y:S08]  /*0f40*/  LDC R11, c[0x0][0x370] ;  /* 0x0000dc00ff0b7b82 */ /* 0x000ef00000000800 */
[----:B------:R-:W4:Y:S01]  /*0f50*/  LDC R12, c[0x0][0x374] ;  /* 0x0000dd00ff0c7b82 */ /* 0x000f220000000800 */
[----:B-1----:R-:W-:-:S07]  /*0f60*/  ISETP.NE.AND P1, PT, R4, 0x1, PT ;  /* 0x000000010400780c */ /* 0x002fce0003f25270 */
[----:B------:R-:W3:Y:S01]  /*0f70*/  LDC.64 R6, c[0x0][0xb10] ;  /* 0x0002c400ff067b82 */ /* 0x000ee20000000a00 */
[----:B--2---:R-:W-:-:S07]  /*0f80*/  ISETP.NE.AND P2, PT, R10, 0x1, PT ;  /* 0x000000010a00780c */ /* 0x004fce0003f45270 */
[----:B------:R-:W1:Y:S08]  /*0f90*/  LDC R8, c[0x0][0xb20] ;  /* 0x0002c800ff087b82 */ /* 0x000e700000000800 */
[----:B------:R-:W2:Y:S01]  /*0fa0*/  LDC.64 R2, c[0x0][0xb28] ;  /* 0x0002ca00ff027b82 */ /* 0x000ea20000000a00 */
[----:B----4-:R-:W-:-:S04]  /*0fb0*/  IMAD.HI.U32 R13, R12, R5, RZ ;  /* 0x000000050c0d7227 */ /* 0x010fc800078e00ff */
[----:B------:R-:W-:-:S04]  /*0fc0*/  IMAD.HI.U32 R5, R97, R5, RZ ;  /* 0x0000000561057227 */ /* 0x000fc800078e00ff */
[----:B---3--:R-:W-:-:S04]  /*0fd0*/  IMAD.HI.U32 R14, R11, R6, RZ ;  /* 0x000000060b0e7227 */ /* 0x008fc800078e00ff */
[----:B------:R-:W-:Y:S01]  /*0fe0*/  IMAD.HI.U32 R16, R99, R6, RZ ;  /* 0x0000000663107227 */ /* 0x000fe200078e00ff */
[-C--:B------:R-:W-:Y:S02]  /*0ff0*/  @P2 SHF.R.U32.HI R11, RZ, R7.reuse, R14 ;  /* 0x00000007ff0b2219 */ /* 0x080fe4000001160e */
[-C--:B-1----:R-:W-:Y:S02]  /*1000*/  @P1 SHF.R.U32.HI R12, RZ, R8.reuse, R13 ;  /* 0x00000008ff0c1219 */ /* 0x082fe4000001160d */
[----:B------:R-:W-:Y:S02]  /*1010*/  SHF.R.U32.HI R8, RZ, R8, R5 ;  /* 0x00000008ff087219 */ /* 0x000fe40000011605 */
[----:B------:R-:W-:Y:S02]  /*1020*/  SHF.R.U32.HI R16, RZ, R7, R16 ;  /* 0x00000007ff107219 */ /* 0x000fe40000011610 */
[----:B------:R-:W-:Y:S01]  /*1030*/  SEL R5, R97, R8, !P1 ;  /* 0x0000000861057207 */ /* 0x000fe20004800000 */
[----:B--2---:R-:W-:Y:S01]  /*1040*/  IMAD.HI.U32 R14, R12, R2, RZ ;  /* 0x000000020c0e7227 */ /* 0x004fe200078e00ff */
[----:B------:R-:W-:-:S03]  /*1050*/  SEL R7, R99, R16, !P2 ;  /* 0x0000001063077207 */ /* 0x000fc60005000000 */
[----:B------:R-:W-:Y:S01]  /*1060*/  IMAD.HI.U32 R6, R11, R2, RZ ;  /* 0x000000020b067227 */ /* 0x000fe200078e00ff */
[----:B------:R-:W-:-:S04]  /*1070*/  @P0 SHF.R.U32.HI R12, RZ, R3, R14 ;  /* 0x00000003ff0c0219 */ /* 0x000fc8000001160e */
[----:B------:R-:W-:Y:S01]  /*1080*/  @P0 SHF.R.U32.HI R11, RZ, R3, R6 ;  /* 0x00000003ff0b0219 */ /* 0x000fe20000011606 */
[----:B------:R-:W-:-:S04]  /*1090*/  IMAD R12, R12, R9, RZ ;  /* 0x000000090c0c7224 */ /* 0x000fc800078e02ff */
[----:B------:R-:W-:Y:S01]  /*10a0*/  IMAD R6, R11, R9, RZ ;  /* 0x000000090b067224 */ /* 0x000fe200078e02ff */
[----:B------:R-:W-:-:S04]  /*10b0*/  ISETP.GE.AND P1, PT, R5, R12, PT ;  /* 0x0000000c0500720c */ /* 0x000fc80003f26270 */
[----:B------:R-:W-:Y:S01]  /*10c0*/  ISETP.GE.OR P1, PT, R7, R6, P1 ;  /* 0x000000060700720c */ /* 0x000fe20000f26670 */
[----:B------:R-:W-:-:S05]  /*10d0*/  IMAD.HI.U32 R6, R5, R2, RZ ;  /* 0x0000000205067227 */ /* 0x000fca00078e00ff */
[----:B------:R-:W-:-:S04]  /*10e0*/  SHF.R.U32.HI R6, RZ, R3, R6 ;  /* 0x00000003ff067219 */ /* 0x000fc80000011606 */
[----:B------:R-:W-:-:S03]  /*10f0*/  SEL R6, R5, R6, !P0 ;  /* 0x0000000605067207 */ /* 0x000fc60004000000 */
[----:B------:R-:W-:Y:S01]  /*1100*/  @!P1 IMAD.HI.U32 R8, R7, R2, RZ ;  /* 0x0000000207089227 */ /* 0x000fe200078e00ff */
[----:B------:R-:W-:-:S04]  /*1110*/  IADD3 R2, PT, PT, -R6, RZ, RZ ;  /* 0x000000ff06027210 */ /* 0x000fc80007ffe1ff */
[----:B------:R-:W-:Y:S01]  /*1120*/  @!P1 SHF.R.U32.HI R8, RZ, R3, R8 ;  /* 0x00000003ff089219 */ /* 0x000fe20000011608 */
[----:B------:R-:W-:-:S03]  /*1130*/  IMAD R2, R9, R2, R5 ;  /* 0x0000000209027224 */ /* 0x000fc600078e0205 */
[----:B------:R-:W-:Y:S02]  /*1140*/  @!P1 SEL R3, R7, R8, !P0 ;  /* 0x0000000807039207 */ /* 0x000fe40004000000 */
[----:B------:R-:W-:-:S03]  /*1150*/  IADD3 R8, PT, PT, -R5, RZ, RZ ;  /* 0x000000ff05087210 */ /* 0x000fc60007ffe1ff */
[--C-:B------:R-:W-:Y:S02]  /*1160*/  @!P1 IMAD.IADD R6, R6, 0x1, -R3.reuse ;  /* 0x0000000106069824 */ /* 0x100fe400078e0a03 */
[----:B------:R-:W-:Y:S01]  /*1170*/  @!P1 IMAD R3, R2, R11, R3 ;  /* 0x0000000b02039224 */ /* 0x000fe200078e0203 */
[----:B------:R-:W-:Y:S01]  /*1180*/  IADD3 R2, PT, PT, -R7, RZ, RZ ;  /* 0x000000ff07027210 */ /* 0x000fe20007ffe1ff */
[----:B------:R-:W-:Y:S02]  /*1190*/  @!P1 IMAD R5, R6, R9, R7 ;  /* 0x0000000906059224 */ /* 0x000fe400078e0207 */
[----:B------:R-:W-:Y:S02]  /*11a0*/  IMAD R8, R4, R8, R97 ;  /* 0x0000000804087224 */ /* 0x000fe400078e0261 */
[----:B------:R-:W-:Y:S02]  /*11b0*/  @!P1 IMAD.MOV.U32 R7, RZ, RZ, R3 ;  /* 0x000000ffff079224 */ /* 0x000fe400078e0003 */
[----:B------:R-:W-:-:S02]  /*11c0*/  IMAD R2, R10, R2, R99 ;  /* 0x000000020a027224 */ /* 0x000fc400078e0263 */
[----:B------:R-:W-:Y:S02]  /*11d0*/  IMAD R97, R5, R4, R8 ;  /* 0x0000000405617224 */ /* 0x000fe400078e0208 */
[----:B------:R-:W-:Y:S02]  /*11e0*/  IMAD R99, R7, R10, R2 ;  /* 0x0000000a07637224 */ /* 0x000fe400078e0202 */
.L_x_15:
[----:B------:R-:W1:Y:S01]  /*11f0*/  LDCU UR4, c[0x0][0xb30] ;  /* 0x00016600ff0477ac */ /* 0x000e620008000800 */
[----:B------:R-:W2:Y:S08]  /*1200*/  S2UR UR37, SR_CgaCtaId ;  /* 0x00000000002579c3 */ /* 0x000eb00000008800 */
[----:B------:R-:W3:Y:S01]  /*1210*/  LDC R40, c[0x0][0xb24] ;  /* 0x0002c900ff287b82 */ /* 0x000ee20000000800 */
[----:B-1----:R-:W-:-:S09]  /*1220*/  UISETP.NE.AND UP1, UPT, UR4, 0x1, UPT ;  /* 0x000000010400788c */ /* 0x002fd2000bf25270 */
[----:B--2---:R-:W-:Y:S05]  /*1230*/  BRA.U UP1, `(.L_x_16) ;  /* 0x0000000101407547 */ /* 0x004fea000b800000 */
[----:B------:R-:W1:Y:S08]  /*1240*/  LDC.64 R4, c[0x0][0xb10] ;  /* 0x0002c400ff047b82 */ /* 0x000e700000000a00 */
[----:B------:R-:W2:Y:S08]  /*1250*/  LDC.64 R2, c[0x0][0xb18] ;  /* 0x0002c600ff027b82 */ /* 0x000eb00000000a00 */
[----:B------:R-:W4:Y:S08]  /*1260*/  LDC R6, c[0x0][0xb20] ;  /* 0x0002c800ff067b82 */ /* 0x000f300000000800 */
[----:B------:R-:W3:Y:S01]  /*1270*/  LDC R8, c[0x0][0xb0c] ;  /* 0x0002c300ff087b82 */ /* 0x000ee20000000800 */
[----:B-1----:R-:W-:-:S05]  /*1280*/  IMAD.HI.U32 R4, R99, R4, RZ ;  /* 0x0000000463047227 */ /* 0x002fca00078e00ff */
[----:B------:R-:W-:Y:S01]  /*1290*/  SHF.R.U32.HI R4, RZ, R5, R4 ;  /* 0x00000005ff047219 */ /* 0x000fe20000011604 */
[----:B--2---:R-:W-:Y:S01]  /*12a0*/  IMAD.HI.U32 R3, R97, R3, RZ ;  /* 0x0000000361037227 */ /* 0x004fe200078e00ff */
[----:B------:R-:W-:-:S04]  /*12b0*/  ISETP.NE.AND P0, PT, R2, 0x1, PT ;  /* 0x000000010200780c */ /* 0x000fc80003f05270 */
[----:B----4-:R-:W-:-:S04]  /*12c0*/  SHF.R.U32.HI R6, RZ, R6, R3 ;  /* 0x00000006ff067219 */ /* 0x010fc80000011603 */
[----:B------:R-:W-:Y:S02]  /*12d0*/  SEL R3, R97, R6, !P0 ;  /* 0x0000000661037207 */ /* 0x000fe40004000000 */
[----:B---3--:R-:W-:-:S04]  /*12e0*/  ISETP.NE.AND P1, PT, R8, 0x1, PT ;  /* 0x000000010800780c */ /* 0x008fc80003f25270 */
[----:B------:R-:W-:-:S05]  /*12f0*/  SEL R4, R99, R4, !P1 ;  /* 0x0000000463047207 */ /* 0x000fca0004800000 */
[----:B------:R-:W-:Y:S02]  /*1300*/  IMAD.IADD R5, R3, 0x1, -R4 ;  /* 0x0000000103057824 */ /* 0x000fe400078e0a04 */
[----:B------:R-:W-:Y:S02]  /*1310*/  IMAD.IADD R3, R4, 0x1, -R3 ;  /* 0x0000000104037824 */ /* 0x000fe400078e0a03 */
[----:B------:R-:W-:Y:S02]  /*1320*/  IMAD R99, R5, R8, R99 ;  /* 0x0000000805637224 */ /* 0x000fe400078e0263 */
[----:B------:R-:W-:-:S07]  /*1330*/  IMAD R97, R3, R2, R97 ;  /* 0x0000000203617224 */ /* 0x000fce00078e0261 */
.L_x_16:
[----:B------:R-:W-:Y:S01]  /*1340*/  BAR.SYNC.DEFER_BLOCKING 0x0 ;  /* 0x0000000000007b1d */ /* 0x000fe20000010000 */
[----:B------:R-:W-:Y:S01]  /*1350*/  UISETP.NE.AND UP1, UPT, UR8, 0x2, UPT ;  /* 0x000000020800788c */ /* 0x000fe2000bf25270 */
[----:B------:R-:W-:Y:S02]  /*1360*/  ISETP.NE.OR P5, PT, R0, 0x2, !P5 ;  /* 0x000000020000780c */ /* 0x000fe40006fa5670 */
[----:B------:R-:W-:-:S06]  /*1370*/  LOP3.LUT R2, R103, 0x1f, RZ, 0xc0, !PT ;  /* 0x0000001f67027812 */ /* 0x000fcc00078ec0ff */
[----:B------:R-:W-:Y:S05]  /*1380*/  BRA.U UP1, `(.L_x_17) ;  /* 0x00000011019c7547 */ /* 0x000fea000b800000 */
[----:B------:R-:W1:Y:S01]  /*1390*/  LDCU UR13, c[0x0][0x38c] ;  /* 0x00007180ff0d77ac */ /* 0x000e620008000800 */
[----:B------:R-:W2:Y:S01]  /*13a0*/  LDC R9, c[0x0][0x370] ;  /* 0x0000dc00ff097b82 */ /* 0x000ea20000000800 */
[----:B------:R-:W-:Y:S01]  /*13b0*/  PLOP3.LUT P1, PT, PT, PT, UP2, 0x80, 0x8 ;  /* 0x000000000008781c */ /* 0x000fe20003f2f028 */
[----:B------:R-:W-:Y:S01]  /*13c0*/  IMAD.MOV.U32 R15, RZ, RZ, 0x1 ;  /* 0x00000001ff0f7424 */ /* 0x000fe200078e00ff */
[----:B------:R-:W-:Y:S01]  /*13d0*/  ISETP.EQ.OR P4, PT, R2, RZ, P5 ;  /* 0x000000ff0200720c */ /* 0x000fe20002f82670 */
[----:B------:R-:W-:Y:S01]  /*13e0*/  IMAD.MOV.U32 R14, RZ, RZ, RZ ;  /* 0x000000ffff0e7224 */ /* 0x000fe200078e00ff */
[----:B------:R-:W-:Y:S02]  /*13f0*/  PLOP3.LUT P1, PT, P1, PT, PT, 0x8, 0x80 ;  /* 0x000000000080781c */ /* 0x000fe40000f2e170 */
[----:B------:R-:W-:Y:S01]  /*1400*/  CS2R R12, SRZ ;  /* 0x00000000000c7805 */ /* 0x000fe2000001ff00 */
[----:B------:R-:W-:Y:S01]  /*1410*/  IMAD.MOV.U32 R10, RZ, RZ, 0x1 ;  /* 0x00000001ff0a7424 */ /* 0x000fe200078e00ff */
[----:B------:R-:W4:Y:S01]  /*1420*/  LDC R0, c[0x0][0x374] ;  /* 0x0000dd00ff007b82 */ /* 0x000f220000000800 */
[----:B------:R-:W2:Y:S01]  /*1430*/  LDCU.64 UR22, c[0x0][0x348] ;  /* 0x00006900ff1677ac */ /* 0x000ea20008000a00 */
[----:B------:R-:W-:Y:S01]  /*1440*/  UMOV UR6, URZ ;  /* 0x000000ff00067c82 */ /* 0x000fe20008000000 */
[----:B-1----:R-:W-:-:S04]  /*1450*/  UIADD3 UR5, UPT, UPT, UR13, 0x3f, URZ ;  /* 0x0000003f0d057890 */ /* 0x002fc8000fffe0ff */
[----:B------:R-:W-:-:S04]  /*1460*/  USHF.R.S32.HI UR4, URZ, 0x1f, UR5 ;  /* 0x0000001fff047899 */ /* 0x000fc80008011405 */
[----:B------:R-:W-:-:S04]  /*1470*/  ULEA.HI UR4, UR4, UR5, URZ, 0x6 ;  /* 0x0000000504047291 */ /* 0x000fc8000f8f30ff */
[----:B------:R-:W-:Y:S02]  /*1480*/  USHF.R.S32.HI UR15, URZ, 0x6, UR4 ;  /* 0x00000006ff0f7899 */ /* 0x000fe40008011404 */
[----:B------:R-:W-:Y:S02]  /*1490*/  UIADD3 UR4, UPT, UPT, UR13, -0x1, URZ ;  /* 0xffffffff0d047890 */ /* 0x000fe4000fffe0ff */
[----:B------:R-:W-:Y:S02]  /*14a0*/  UISETP.LT.U32.AND UP0, UPT, UR15, 0x6, UPT ;  /* 0x000000060f00788c */ /* 0x000fe4000bf01070 */
[----:B------:R-:W-:Y:S02]  /*14b0*/  UISETP.GE.U32.AND UP1, UPT, UR4, -0x7f, UPT ;  /* 0xffffff810400788c */ /* 0x000fe4000bf26070 */
[----:B------:R-:W-:Y:S02]  /*14c0*/  USEL UR14, UR15, 0x6, UP0 ;  /* 0x000000060f0e7887 */ /* 0x000fe40008000000 */
[----:B------:R-:W-:-:S02]  /*14d0*/  UIADD3 UR13, UPT, UPT, UR13, 0x7e, URZ ;  /* 0x0000007e0d0d7890 */ /* 0x000fc4000fffe0ff */
[----:B------:R-:W-:Y:S02]  /*14e0*/  UIADD3 UR5, UPT, UPT, UR14, -0x1, URZ ;  /* 0xffffffff0e057890 */ /* 0x000fe4000fffe0ff */
[----:B------:R-:W-:-:S03]  /*14f0*/  UIADD3 UR7, UPT, UPT, UR15, -UR14, URZ ;  /* 0x8000000e0f077290 */ /* 0x000fc6000fffe0ff */
[----:B------:R-:W-:-:S04]  /*1500*/  @UP1 UIADD3 UR5, UPT, UPT, UR14, URZ, URZ ;  /* 0x000000ff0e051290 */ /* 0x000fc8000fffe0ff */
[----:B--2---:R-:W-:-:S12]  /*1510*/  UIADD3 UR5, UPT, UPT, UR5, 0x1, URZ ;  /* 0x0000000105057890 */ /* 0x004fd8000fffe0ff */
.L_x_35:
[----:B------:R-:W-:Y:S01]  /*1520*/  UISETP.NE.AND UP0, UPT, UR37, URZ, UPT ;  /* 0x000000ff2500728c */ /* 0x000fe2000bf05270 */
[----:B------:R-:W1:Y:S08]  /*1530*/  S2UR UR37, SR_CgaCtaId ;  /* 0x00000000002579c3 */ /* 0x000e700000008800 */
[----:B------:R-:W-:Y:S05]  /*1540*/  BRA.U UP0, `(.L_x_18) ;  /* 0x0000000100347547 */ /* 0x000fea000b800000 */
[----:B------:R-:W2:Y:S01]  /*1550*/  S2R R2, SR_CgaCtaId ;  /* 0x0000000000027919 */ /* 0x000ea20000008800 */
[----:B------:R-:W-:-:S04]  /*1560*/  MOV R3, 0x400 ;  /* 0x0000040000037802 */ /* 0x000fc80000000f00 */
[----:B--2---:R-:W-:Y:S02]  /*1570*/  LEA R3, R2, R3, 0x18 ;  /* 0x0000000302037211 */ /* 0x004fe400078ec0ff */
[----:B------:R-:W-:-:S03]  /*1580*/  SHF.L.U32 R2, R10, 0x1f, RZ ;  /* 0x0000001f0a027819 */ /* 0x000fc600000006ff */
[----:B------:R-:W-:-:S04]  /*1590*/  IMAD R3, R12, 0x8, R3 ;  /* 0x000000080c037824 */ /* 0x000fc800078e0203 */
[----:B------:R-:W2:Y:S02]  /*15a0*/  SYNCS.PHASECHK.TRANS64.TRYWAIT P0, [R3+URZ+0xf0], R2 ;  /* 0x0000f002030075a7 */ /* 0x000ea400080011ff */
[----:B--2---:R-:W-:Y:S05]  /*15b0*/  @!P0 BRA `(.L_x_19) ;  /* 0x0000004c00248947 */ /* 0x004fea0003800000 */
.L_x_97:
[----:B------:R-:W-:Y:S01]  /*15c0*/  VIADD R12, R12, 0x1 ;  /* 0x000000010c0c7836 */ /* 0x000fe20000000000 */
[----:B------:R2:W-:Y:S04]  /*15d0*/  SYNCS.ARRIVE.TRANS64.A1T0 RZ, [R3+URZ+0xe0], RZ ;  /* 0x0000e0ff03ff79a7 */ /* 0x0005e800081000ff */
[----:B------:R-:W-:-:S04]  /*15e0*/  ISETP.NE.AND P0, PT, R12, 0x2, PT ;  /* 0x000000020c00780c */ /* 0x000fc80003f05270 */
[----:B------:R-:W-:Y:S02]  /*15f0*/  SEL R12, R12, RZ, P0 ;  /* 0x000000ff0c0c7207 */ /* 0x000fe40000000000 */
[----:B--2---:R-:W-:-:S04]  /*1600*/  SEL R3, RZ, 0x1, P0 ;  /* 0x00000001ff037807 */ /* 0x004fc80000000000 */
[----:B------:R-:W-:-:S07]  /*1610*/  LOP3.LUT R10, R10, R3, RZ, 0x3c, !PT ;  /* 0x000000030a0a7212 */ /* 0x000fce00078e3cff */
.L_x_18:
[----:B------:R-:W-:Y:S01]  /*1620*/  UMOV UR4, 0x400 ;  /* 0x0000040000047882 */ /* 0x000fe20000000000 */
[----:B------:R-:W-:Y:S01]  /*1630*/  SHF.L.U32 R2, R15, 0x1f, RZ ;  /* 0x0000001f0f027819 */ /* 0x000fe200000006ff */
[----:B-1----:R-:W-:Y:S01]  /*1640*/  ULEA UR4, UR37, UR4, 0x18 ;  /* 0x0000000425047291 */ /* 0x002fe2000f8ec0ff */
[----:B------:R-:W-:Y:S01]  /*1650*/  R2UR UR35, R99 ;  /* 0x00000000632372ca */ /* 0x000fe200000e0000 */
[----:B------:R-:W-:Y:S01]  /*1660*/  UISETP.GE.U32.AND UP0, UPT, UR13, 0x7f, UPT ;  /* 0x0000007f0d00788c */ /* 0x000fe2000bf06070 */
[----:B------:R-:W-:Y:S01]  /*1670*/  R2UR UR11, R97 ;  /* 0x00000000610b72ca */ /* 0x000fe200000e0000 */
[----:B------:R-:W-:Y:S01]  /*1680*/  ULEA UR8, UR6, UR4, 0x3 ;  /* 0x0000000406087291 */ /* 0x000fe2000f8e18ff */
[----:B------:R-:W-:-:S08]  /*1690*/  UMOV UR24, URZ ;  /* 0x000000ff00187c82 */ /* 0x000fd00008000000 */
[----:B------:R1:W2:Y:S01]  /*16a0*/  SYNCS.PHASECHK.TRANS64.TRYWAIT P0, [UR8+0x30], R2 ;  /* 0x00003002ff0075a7 */ /* 0x0002a20008001108 */
[----:B------:R-:W-:Y:S02]  /*16b0*/  USHF.L.U32 UR35, UR35, 0x6, URZ ;  /* 0x0000000623237899 */ /* 0x000fe400080006ff */
[----:B------:R-:W-:Y:S01]  /*16c0*/  USHF.L.U32 UR11, UR11, 0x6, URZ ;  /* 0x000000060b0b7899 */ /* 0x000fe200080006ff */
[----:B------:R-:W-:Y:S11]  /*16d0*/  BRA.U !UP0, `(.L_x_20) ;  /* 0x0000000108a47547 */ /* 0x000ff6000b800000 */
[----:B------:R-:W-:Y:S01]  /*16e0*/  UMOV UR16, URZ ;  /* 0x000000ff00107c82 */ /* 0x000fe20008000000 */
[----:B------:R-:W-:-:S05]  /*16f0*/  UMOV UR17, UR6 ;  /* 0x0000000600117c82 */ /* 0x000fca0008000000 */
.L_x_25:
[----:B-1----:R-:W-:Y:S01]  /*1700*/  ULEA UR33, UR17, UR4, 0x3 ;  /* 0x0000000411217291 */ /* 0x002fe2000f8e18ff */
[----:B--2---:R-:W-:Y:S01]  /*1710*/  @!P5 MOV R3, 0x2000 ;  /* 0x000020000003d802 */ /* 0x004fe20000000f00 */
[----:B--2---:R-:W-:Y:S10]  /*1720*/  @P0 BRA `(.L_x_21) ;  /* 0x00000000000c0947 */ /* 0x004ff40003800000 */
[----:B------:R-:W-:-:S04]  /*1730*/  SHF.L.U32 R5, R15, 0x1f, RZ ;  /* 0x0000001f0f057819 */ /* 0x000fc800000006ff */
[----:B------:R-:W2:Y:S02]  /*1740*/  SYNCS.PHASECHK.TRANS64.TRYWAIT P0, [UR33+0x30], R5 ;  /* 0x00003005ff0075a7 */ /* 0x000ea40008001121 */
[----:B--2---:R-:W-:Y:S05]  /*1750*/  @!P0 BRA `(.L_x_22) ;  /* 0x0000004800d08947 */ /* 0x004fea0003800000 */
.L_x_21:
[----:B------:R2:W-:Y:S01]  /*1760*/  @!P5 SYNCS.ARRIVE.TRANS64 RZ, [UR33], R3 ;  /* 0x00000003ffffd9a7 */ /* 0x0005e20008000021 */
[----:B------:R-:W-:Y:S04]  /*1770*/  BSSY.RECONVERGENT B0, `(.L_x_23) ;  /* 0x0000003000007945 */ /* 0x000fe80003800200 */
[----:B------:R-:W-:Y:S05]  /*1780*/  @P4 BRA `(.L_x_24) ;  /* 0x0000000000044947 */ /* 0x000fea0003800000 */
[----:B------:R-:W-:Y:S05]  /*1790*/  BPT.TRAP 0x1 ;  /* 0x000000040000795c */ /* 0x000fea0000300000 */
.L_x_24:
[----:B------:R-:W-:Y:S05]  /*17a0*/  BSYNC.RECONVERGENT B0 ;  /* 0x0000000000007941 */ /* 0x000fea0003800200 */
.L_x_23:
[----:B------:R-:W-:Y:S02]  /*17b0*/  UIADD3 UR6, UPT, UPT, UR17, 0x1, URZ ;  /* 0x0000000111067890 */ /* 0x000fe4000fffe0ff */
[----:B------:R-:W-:Y:S02]  /*17c0*/  UIADD3 UR26, UP1, UPT, UR22, 0x80, URZ ;  /* 0x00000080161a7890 */ /* 0x000fe4000ff3e0ff */
[----:B------:R-:W-:Y:S02]  /*17d0*/  UISETP.NE.AND UP0, UPT, UR6, 0x6, UPT ;  /* 0x000000060600788c */ /* 0x000fe4000bf05270 */
[----:B------:R-:W-:Y:S02]  /*17e0*/  USHF.L.U32 UR34, UR16, 0x6, URZ ;  /* 0x0000000610227899 */ /* 0x000fe400080006ff */
[----:B------:R-:W-:Y:S02]  /*17f0*/  USEL UR9, URZ, 0x1, UP0 ;  /* 0x00000001ff097887 */ /* 0x000fe40008000000 */
[----:B------:R-:W-:-:S02]  /*1800*/  USEL UR6, UR6, URZ, UP0 ;  /* 0x000000ff06067287 */ /* 0x000fc40008000000 */
[----:B------:R-:W-:Y:S02]  /*1810*/  UIADD3 UR20, UP0, UPT, UR22, 0x180, URZ ;  /* 0x0000018016147890 */ /* 0x000fe4000ff1e0ff */
[----:B------:R-:W-:Y:S01]  /*1820*/  ULEA UR8, UR6, UR4, 0x3 ;  /* 0x0000000406087291 */ /* 0x000fe2000f8e18ff */
[----:B------:R-:W-:Y:S01]  /*1830*/  LOP3.LUT R15, R15, UR9, RZ, 0x3c, !PT ;  /* 0x000000090f0f7c12 */ /* 0x000fe2000f8e3cff */
[----:B------:R-:W-:Y:S02]  /*1840*/  UIADD3.X UR27, UPT, UPT, URZ, UR23, URZ, UP1, !UPT ;  /* 0x00000017ff1b7290 */ /* 0x000fe40008ffe4ff */
[----:B------:R-:W-:Y:S01]  /*1850*/  UIADD3.X UR21, UPT, UPT, URZ, UR23, URZ, UP0, !UPT ;  /* 0x00000017ff157290 */ /* 0x000fe200087fe4ff */
[----:B-1----:R-:W-:Y:S01]  /*1860*/  SHF.L.U32 R2, R15, 0x1f, RZ ;  /* 0x0000001f0f027819 */ /* 0x002fe200000006ff */
[----:B------:R-:W-:Y:S01]  /*1870*/  UMOV UR18, 0x0 ;  /* 0x0000000000127882 */ /* 0x000fe20000000000 */
[----:B------:R-:W-:Y:S01]  /*1880*/  UMOV UR19, 0x10000000 ;  /* 0x1000000000137882 */ /* 0x000fe20000000000 */
[----:B------:R-:W-:Y:S01]  /*1890*/  UMOV UR12, UR36 ;  /* 0x00000024000c7c82 */ /* 0x000fe20008000000 */
[----:B------:R1:W1:Y:S01]  /*18a0*/  SYNCS.PHASECHK.TRANS64.TRYWAIT P0, [UR8+0x30], R2 ;  /* 0x00003002ff0075a7 */ /* 0x0002620008001108 */
[----:B------:R-:W-:Y:S01]  /*18b0*/  ULEA UR8, UR17, UR4, 0xc ;  /* 0x0000000411087291 */ /* 0x000fe2000f8e60ff */
[----:B------:R-:W-:Y:S01]  /*18c0*/  UMOV UR9, UR33 ;  /* 0x0000002100097c82 */ /* 0x000fe20008000000 */
[----:B------:R-:W-:-:S02]  /*18d0*/  UMOV UR10, UR34 ;  /* 0x00000022000a7c82 */ /* 0x000fc40008000000 */
[----:B------:R-:W-:Y:S02]  /*18e0*/  UIADD3 UR32, UPT, UPT, UR8, 0x2400, URZ ;  /* 0x0000240008207890 */ /* 0x000fe4000fffe0ff */
[----:B------:R-:W-:Y:S02]  /*18f0*/  UIADD3 UR8, UPT, UPT, UR8, 0x8400, URZ ;  /* 0x0000840008087890 */ /* 0x000fe4000fffe0ff */
[----:B------:R-:W-:Y:S01]  /*1900*/  UIADD3 UR16, UPT, UPT, UR16, 0x1, URZ ;  /* 0x0000000110107890 */ /* 0x000fe2000fffe0ff */
[----:B------:R-:W-:Y:S01]  /*1910*/  UMOV UR24, UR5 ;  /* 0x0000000500187c82 */ /* 0x000fe20008000000 */
[----:B------:R-:W-:Y:S02]  /*1920*/  UMOV UR17, UR6 ;  /* 0x0000000600117c82 */ /* 0x000fe40008000000 */
[----:B------:R-:W-:Y:S01]  /*1930*/  UISETP.NE.AND UP0, UPT, UR16, UR5, UPT ;  /* 0x000000051000728c */ /* 0x000fe2000bf05270 */
[----:B------:R1:W-:Y:S02]  /*1940*/  UTMALDG.3D [UR32], [UR26], desc[UR18] ;  /* 0x000012201a0075b4 */ /* 0x0003e40008011000 */
[----:B------:R1:W-:Y:S06]  /*1950*/  UTMALDG.3D [UR8], [UR20], desc[UR18] ;  /* 0x00001208140075b4 */ /* 0x0003ec0008011000 */
[----:B------:R-:W-:Y:S05]  /*1960*/  BRA.U UP0, `(.L_x_25) ;  /* 0xfffffffd00647547 */ /* 0x000fea000b83ffff */
.L_x_20:
[----:B-1----:R-:W-:Y:S01]  /*1970*/  ULEA UR8, UR6, UR4, 0x3 ;  /* 0x0000000406087291 */ /* 0x002fe2000f8e18ff */
[----:B------:R-:W-:Y:S01]  /*1980*/  SHF.L.U32 R2, R15, 0x1f, RZ ;  /* 0x0000001f0f027819 */ /* 0x000fe200000006ff */
[----:B------:R-:W-:Y:S01]  /*1990*/  @!P1 SYNCS.ARRIVE.TRANS64.A1T0 RZ, [UR4+0x78], RZ ;  /* 0x000078ffffff99a7 */ /* 0x000fe20008100004 */
[----:B------:R-:W-:-:S06]  /*19a0*/  UISETP.GT.AND UP0, UPT, UR15, UR14, UPT ;  /* 0x0000000e0f00728c */ /* 0x000fcc000bf04270 */
[----:B--2---:R1:W2:Y:S03]  /*19b0*/  SYNCS.PHASECHK.TRANS64.TRYWAIT P0, [UR8+0x30], R2 ;  /* 0x00003002ff0075a7 */ /* 0x0042a60008001108 */
[----:B------:R-:W-:Y:S05]  /*19c0*/  BRA.U !UP0, `(.L_x_26) ;  /* 0x0000000108a87547 */ /* 0x000fea000b800000 */
[----:B------:R-:W-:Y:S01]  /*19d0*/  UIADD3 UR21, UPT, UPT, UR7, UR24, URZ ;  /* 0x0000001807157290 */ /* 0x000fe2000fffe0ff */
[----:B------:R-:W-:-:S11]  /*19e0*/  UMOV UR25, UR6 ;  /* 0x0000000600197c82 */ /* 0x000fd60008000000 */
.L_x_31:
[----:B-1----:R-:W-:Y:S01]  /*19f0*/  ULEA UR17, UR25, UR4, 0x3 ;  /* 0x0000000419117291 */ /* 0x002fe2000f8e18ff */
[----:B--2---:R-:W-:Y:S01]  /*1a00*/  @!P5 MOV R3, 0x2000 ;  /* 0x000020000003d802 */ /* 0x004fe20000000f00 */
[----:B--2---:R-:W-:Y:S10]  /*1a10*/  @P0 BRA `(.L_x_27) ;  /* 0x00000000000c0947 */ /* 0x004ff40003800000 */
[----:B------:R-:W-:-:S04]  /*1a20*/  SHF.L.U32 R5, R15, 0x1f, RZ ;  /* 0x0000001f0f057819 */ /* 0x000fc800000006ff */
[----:B------:R-:W2:Y:S02]  /*1a30*/  SYNCS.PHASECHK.TRANS64.TRYWAIT P0, [UR17+0x30], R5 ;  /* 0x00003005ff0075a7 */ /* 0x000ea40008001111 */
[----:B--2---:R-:W-:Y:S05]  /*1a40*/  @!P0 BRA `(.L_x_28) ;  /* 0x00000048002c8947 */ /* 0x004fea0003800000 */
.L_x_27:
[----:B------:R2:W-:Y:S01]  /*1a50*/  @!P5 SYNCS.ARRIVE.TRANS64 RZ, [UR17], R3 ;  /* 0x00000003ffffd9a7 */ /* 0x0005e20008000011 */
[----:B------:R-:W-:Y:S04]  /*1a60*/  BSSY.RECONVERGENT B0, `(.L_x_29) ;  /* 0x0000003000007945 */ /* 0x000fe80003800200 */
[----:B------:R-:W-:Y:S05]  /*1a70*/  @P4 BRA `(.L_x_30) ;  /* 0x0000000000044947 */ /* 0x000fea0003800000 */
[----:B------:R-:W-:Y:S05]  /*1a80*/  BPT.TRAP 0x1 ;  /* 0x000000040000795c */ /* 0x000fea0000300000 */
.L_x_30:
[----:B------:R-:W-:Y:S05]  /*1a90*/  BSYNC.RECONVERGENT B0 ;  /* 0x0000000000007941 */ /* 0x000fea0003800200 */
.L_x_29:
        /* <DEDUP_REMOVED lines=20> */
[----:B------:R-:W-:Y:S01]  /*1be0*/  UIADD3 UR8, UPT, UPT, UR8, 0x8400, URZ ;  /* 0x0000840008087890 */ /* 0x000fe2000fffe0ff */
[----:B------:R-:W-:Y:S01]  /*1bf0*/  UMOV UR9, UR17 ;  /* 0x0000001100097c82 */ /* 0x000fe20008000000 */
[----:B------:R-:W-:Y:S01]  /*1c00*/  UMOV UR10, UR18 ;  /* 0x00000012000a7c82 */ /* 0x000fe20008000000 */
[----:B------:R-:W-:Y:S01]  /*1c10*/  UIADD3 UR24, UPT, UPT, UR24, 0x1, URZ ;  /* 0x0000000118187890 */ /* 0x000fe2000fffe0ff */
[----:B------:R-:W-:-:S03]  /*1c20*/  UMOV UR25, UR6 ;  /* 0x0000000600197c82 */ /* 0x000fc60008000000 */
[----:B------:R1:W-:Y:S01]  /*1c30*/  UTMALDG.3D [UR16], [UR30], desc[UR26] ;  /* 0x00001a101e0075b4 */ /* 0x0003e20008011000 */
[----:B------:R-:W-:Y:S01]  /*1c40*/  UISETP.NE.AND UP0, UPT, UR24, UR21, UPT ;  /* 0x000000151800728c */ /* 0x000fe2000bf05270 */
[----:B------:R1:W-:Y:S08]  /*1c50*/  UTMALDG.3D [UR8], [UR28], desc[UR26] ;  /* 0x00001a081c0075b4 */ /* 0x0003f00008011000 */
[----:B------:R-:W-:Y:S05]  /*1c60*/  BRA.U UP0, `(.L_x_31) ;  /* 0xfffffffd00607547 */ /* 0x000fea000b83ffff */
.L_x_26:
[C---:B-1----:R-:W-:Y:S01]  /*1c70*/  LEA R2, R14.reuse, UR4, 0x3 ;  /* 0x000000040e027c11 */ /* 0x042fe2000f8e18ff */
[----:B------:R-:W-:Y:S01]  /*1c80*/  NOP ;  /* 0x0000000000007918 */ /* 0x000fe20000000000 */
[----:B--2---:R-:W-:Y:S02]  /*1c90*/  SHF.L.U32 R3, R13, 0x1f, RZ ;  /* 0x0000001f0d037819 */ /* 0x004fe400000006ff */
[----:B------:R-:W-:Y:S02]  /*1ca0*/  LEA R4, R14, UR4, 0x4 ;  /* 0x000000040e047c11 */ /* 0x000fe4000f8e20ff */
[----:B------:R-:W1:Y:S02]  /*1cb0*/  SYNCS.PHASECHK.TRANS64.TRYWAIT P0, [R2+URZ+0x80], R3 ;  /* 0x00008003020075a7 */ /* 0x000e6400080011ff */
[----:B-1----:R-:W-:Y:S05]  /*1cc0*/  @!P0 BRA `(.L_x_32) ;  /* 0x0000004400a48947 */ /* 0x002fea0003800000 */
.L_x_100:
[----:B------:R-:W2:Y:S01]  /*1cd0*/  LDS.128 R4, [R4+0x110] ;  /* 0x0001100004047984 */ /* 0x000ea20000000c00 */
[----:B---3--:R-:W-:Y:S01]  /*1ce0*/  ISETP.GE.AND P0, PT, R40, 0x1, PT ;  /* 0x000000012800780c */ /* 0x008fe20003f06270 */
[----:B-1----:R-:W-:Y:S01]  /*1cf0*/  VIADD R2, R2, 0x90 ;  /* 0x0000009002027836 */ /* 0x002fe20000000000 */
[----:B------:R-:W-:Y:S01]  /*1d00*/  @!PT LDS RZ, [RZ] ;  /* 0x00000000fffff984 */ /* 0x000fe20000000800 */
[----:B------:R-:W-:Y:S01]  /*1d10*/  @!PT LDS RZ, [RZ] ;  /* 0x00000000fffff984 */ /* 0x000fe20000000800 */
[----:B------:R-:W-:Y:S01]  /*1d20*/  @!PT LDS RZ, [RZ] ;  /* 0x00000000fffff984 */ /* 0x000fe20000000800 */
[----:B------:R-:W-:Y:S01]  /*1d30*/  @!PT LDS RZ, [RZ] ;  /* 0x00000000fffff984 */ /* 0x000fe20000000800 */
[----:B------:R1:W-:Y:S06]  /*1d40*/  MEMBAR.ALL.CTA ;  /* 0x0000000000007992 */ /* 0x0003ec0000008000 */
[----:B-1----:R-:W1:Y:S01]  /*1d50*/  FENCE.VIEW.ASYNC.S ;  /* 0x00000000000073c6 */ /* 0x002e620000000000 */
[----:B------:R-:W-:-:S04]  /*1d60*/  PRMT R2, RZ, 0x654, R2 ;  /* 0x00000654ff027816 */ /* 0x000fc80000000002 */
[----:B-1----:R1:W-:Y:S01]  /*1d70*/  SYNCS.ARRIVE.TRANS64.RED.A1T0 RZ, [R2+URZ], RZ ;  /* 0x000000ff02ff79a7 */ /* 0x0023e200081004ff */
[----:B--2---:R-:W-:-:S13]  /*1d80*/  LOP3.LUT P2, RZ, R6, 0x1, RZ, 0xc0, !PT ;  /* 0x0000000106ff7812 */ /* 0x004fda000784c0ff */
[----:B------:R-:W-:Y:S01]  /*1d90*/  @P2 SHF.R.U32.HI R3, RZ, 0x10, R5 ;  /* 0x00000010ff032819 */ /* 0x000fe20000011605 */
[----:B------:R-:W-:Y:S01]  /*1da0*/  VOTEU.ANY UP0, P2 ;  /* 0x0000000000ff7886 */ /* 0x000fe20001000100 */
[----:B------:R-:W-:Y:S02]  /*1db0*/  @P2 MOV R11, R4 ;  /* 0x00000004000b2202 */ /* 0x000fe40000000f00 */
[----:B------:R-:W-:Y:S02]  /*1dc0*/  @P2 R2UR.BROADCAST UR8, R3 ;  /* 0x00000000030822ca */ /* 0x000fe400008e0000 */
[----:B------:R-:W-:-:S11]  /*1dd0*/  @P2 LOP3.LUT R8, R5, 0xffff, RZ, 0xc0, !PT ;  /* 0x0000ffff05082812 */ /* 0x000fd600078ec0ff */
[----:B------:R-:W-:Y:S01]  /*1de0*/  @UP0 UMOV UR36, UR8 ;  /* 0x0000000800240c82 */ /* 0x000fe20008000000 */
[----:B-1----:R-:W-:Y:S05]  /*1df0*/  @!P0 BRA `(.L_x_33) ;  /* 0x0000000000b88947 */ /* 0x002fea0003800000 */
[----:B------:R-:W4:Y:S01]  /*1e00*/  LDC.64 R4, c[0x0][0xb18] ;  /* 0x0002c600ff047b82 */ /* 0x000f220000000a00 */
[----:B------:R-:W-:-:S07]  /*1e10*/  ISETP.NE.AND P3, PT, R40, 0x1, PT ;  /* 0x000000012800780c */ /* 0x000fce0003f65270 */
[----:B------:R-:W1:Y:S08]  /*1e20*/  LDC.64 R6, c[0x0][0xb10] ;  /* 0x0002c400ff067b82 */ /* 0x000e700000000a00 */
[----:B------:R-:W2:Y:S08]  /*1e30*/  LDC R16, c[0x0][0xb20] ;  /* 0x0002c800ff107b82 */ /* 0x000eb00000000800 */
[----:B------:R-:W3:Y:S01]  /*1e40*/  LDC R18, c[0x0][0xb0c] ;  /* 0x0002c300ff127b82 */ /* 0x000ee20000000800 */
[----:B----4-:R-:W-:Y:S01]  /*1e50*/  IMAD.HI.U32 R17, R0, R5, RZ ;  /* 0x0000000500117227 */ /* 0x010fe200078e00ff */
[----:B------:R-:W-:-:S03]  /*1e60*/  ISETP.NE.AND P0, PT, R4, 0x1, PT ;  /* 0x000000010400780c */ /* 0x000fc60003f05270 */
[----:B------:R-:W-:-:S03]  /*1e70*/  IMAD.HI.U32 R5, R8, R5, RZ ;  /* 0x0000000508057227 */ /* 0x000fc600078e00ff */
[----:B------:R-:W4:Y:S01]  /*1e80*/  LDC.64 R2, c[0x0][0xb28] ;  /* 0x0002ca00ff027b82 */ /* 0x000f220000000a00 */
[----:B-1----:R-:W-:-:S04]  /*1e90*/  IMAD.HI.U32 R20, R9, R6, RZ ;  /* 0x0000000609147227 */ /* 0x002fc800078e00ff */
[----:B------:R-:W-:Y:S01]  /*1ea0*/  IMAD.HI.U32 R22, R11, R6, RZ ;  /* 0x000000060b167227 */ /* 0x000fe200078e00ff */
[----:B------:R-:W-:Y:S02]  /*1eb0*/  SHF.R.U32.HI R20, RZ, R7, R20 ;  /* 0x00000007ff147219 */ /* 0x000fe40000011614 */
[-C--:B--2---:R-:W-:Y:S02]  /*1ec0*/  SHF.R.U32.HI R17, RZ, R16.reuse, R17 ;  /* 0x00000010ff117219 */ /* 0x084fe40000011611 */
[----:B------:R-:W-:Y:S02]  /*1ed0*/  SHF.R.U32.HI R5, RZ, R16, R5 ;  /* 0x00000010ff057219 */ /* 0x000fe40000011605 */
[----:B------:R-:W-:Y:S02]  /*1ee0*/  SEL R17, R0, R17, !P0 ;  /* 0x0000001100117207 */ /* 0x000fe40004000000 */
[----:B------:R-:W-:Y:S02]  /*1ef0*/  SHF.R.U32.HI R22, RZ, R7, R22 ;  /* 0x00000007ff167219 */ /* 0x000fe40000011616 */
[----:B---3--:R-:W-:-:S02]  /*1f00*/  ISETP.NE.AND P1, PT, R18, 0x1, PT ;  /* 0x000000011200780c */ /* 0x008fc40003f25270 */
[----:B------:R-:W-:Y:S02]  /*1f10*/  SEL R5, R8, R5, !P0 ;  /* 0x0000000508057207 */ /* 0x000fe40004000000 */
[----:B------:R-:W-:Y:S02]  /*1f20*/  SEL R19, R9, R20, !P1 ;  /* 0x0000001409137207 */ /* 0x000fe40004800000 */
[----:B------:R-:W-:Y:S01]  /*1f30*/  SEL R7, R11, R22, !P1 ;  /* 0x000000160b077207 */ /* 0x000fe20004800000 */
[----:B----4-:R-:W-:-:S04]  /*1f40*/  IMAD.HI.U32 R20, R17, R2, RZ ;  /* 0x0000000211147227 */ /* 0x010fc800078e00ff */
[----:B------:R-:W-:Y:S01]  /*1f50*/  IMAD.HI.U32 R6, R19, R2, RZ ;  /* 0x0000000213067227 */ /* 0x000fe200078e00ff */
[----:B------:R-:W-:-:S04]  /*1f60*/  @P3 SHF.R.U32.HI R17, RZ, R3, R20 ;  /* 0x00000003ff113219 */ /* 0x000fc80000011614 */
[----:B------:R-:W-:Y:S01]  /*1f70*/  @P3 SHF.R.U32.HI R19, RZ, R3, R6 ;  /* 0x00000003ff133219 */ /* 0x000fe20000011606 */
[----:B------:R-:W-:-:S04]  /*1f80*/  IMAD R17, R40, R17, RZ ;  /* 0x0000001128117224 */ /* 0x000fc800078e02ff */
[----:B------:R-:W-:Y:S01]  /*1f90*/  IMAD R6, R40, R19, RZ ;  /* 0x0000001328067224 */ /* 0x000fe200078e02ff */
[C---:B------:R-:W-:Y:S02]  /*1fa0*/  ISETP.GE.AND P0, PT, R5.reuse, R17, PT ;  /* 0x000000110500720c */ /* 0x040fe40003f06270 */
[----:B------:R-:W-:Y:S02]  /*1fb0*/  IADD3 R17, PT, PT, -R5, RZ, RZ ;  /* 0x000000ff05117210 */ /* 0x000fe40007ffe1ff */
[----:B------:R-:W-:Y:S01]  /*1fc0*/  ISETP.GE.OR P0, PT, R7, R6, P0 ;  /* 0x000000060700720c */ /* 0x000fe20000706670 */
[----:B------:R-:W-:-:S04]  /*1fd0*/  IMAD.HI.U32 R6, R5, R2, RZ ;  /* 0x0000000205067227 */ /* 0x000fc800078e00ff */
[----:B------:R-:W-:Y:S01]  /*1fe0*/  IMAD R8, R4, R17, R8 ;  /* 0x0000001104087224 */ /* 0x000fe200078e0208 */
[----:B------:R-:W-:-:S04]  /*1ff0*/  SHF.R.U32.HI R6, RZ, R3, R6 ;  /* 0x00000003ff067219 */ /* 0x000fc80000011606 */
[----:B------:R-:W-:-:S03]  /*2000*/  SEL R6, R5, R6, !P3 ;  /* 0x0000000605067207 */ /* 0x000fc60005800000 */
[----:B------:R-:W-:-:S04]  /*2010*/  @!P0 IMAD.HI.U32 R16, R7, R2, RZ ;  /* 0x0000000207108227 */ /* 0x000fc800078e00ff */
[----:B------:R-:W-:Y:S01]  /*2020*/  IMAD.MOV R2, RZ, RZ, -R6 ;  /* 0x000000ffff027224 */ /* 0x000fe200078e0a06 */
[----:B------:R-:W-:-:S03]  /*2030*/  @!P0 SHF.R.U32.HI R16, RZ, R3, R16 ;  /* 0x00000003ff108219 */ /* 0x000fc60000011610 */
[----:B------:R-:W-:Y:S01]  /*2040*/  IMAD R2, R40, R2, R5 ;  /* 0x0000000228027224 */ /* 0x000fe200078e0205 */
[----:B------:R-:W-:-:S05]  /*2050*/  @!P0 SEL R3, R7, R16, !P3 ;  /* 0x0000001007038207 */ /* 0x000fca0005800000 */
[--C-:B------:R-:W-:Y:S02]  /*2060*/  @!P0 IMAD.IADD R6, R6, 0x1, -R3.reuse ;  /* 0x0000000106068824 */ /* 0x100fe400078e0a03 */
[----:B------:R-:W-:Y:S01]  /*2070*/  @!P0 IMAD R3, R2, R19, R3 ;  /* 0x0000001302038224 */ /* 0x000fe200078e0203 */
[----:B------:R-:W-:Y:S01]  /*2080*/  IADD3 R2, PT, PT, -R7, RZ, RZ ;  /* 0x000000ff07027210 */ /* 0x000fe20007ffe1ff */
[----:B------:R-:W-:Y:S02]  /*2090*/  @!P0 IMAD R5, R40, R6, R7 ;  /* 0x0000000628058224 */ /* 0x000fe400078e0207 */
[----:B------:R-:W-:Y:S02]  /*20a0*/  @!P0 IMAD.MOV.U32 R7, RZ, RZ, R3 ;  /* 0x000000ffff078224 */ /* 0x000fe400078e0003 */
[----:B------:R-:W-:Y:S02]  /*20b0*/  IMAD R2, R18, R2, R11 ;  /* 0x0000000212027224 */ /* 0x000fe400078e020b */
[----:B------:R-:W-:-:S02]  /*20c0*/  IMAD R8, R5, R4, R8 ;  /* 0x0000000405087224 */ /* 0x000fc400078e0208 */
[----:B------:R-:W-:Y:S02]  /*20d0*/  IMAD R11, R7, R18, R2 ;  /* 0x00000012070b7224 */ /* 0x000fe400078e0202 */
.L_x_33:
[----:B------:R-:W1:Y:S02]  /*20e0*/  LDCU UR8, c[0x0][0xb30] ;  /* 0x00016600ff0877ac */ /* 0x000e640008000800 */
[----:B-1----:R-:W-:-:S09]  /*20f0*/  UISETP.NE.AND UP0, UPT, UR8, 0x1, UPT ;  /* 0x000000010800788c */ /* 0x002fd2000bf05270 */
[----:B------:R-:W-:Y:S05]  /*2100*/  BRA.U UP0, `(.L_x_34) ;  /* 0x0000000100407547 */ /* 0x000fea000b800000 */
[----:B------:R-:W1:Y:S08]  /*2110*/  LDC.64 R4, c[0x0][0xb10] ;  /* 0x0002c400ff047b82 */ /* 0x000e700000000a00 */
[----:B------:R-:W2:Y:S08]  /*2120*/  LDC.64 R2, c[0x0][0xb18] ;  /* 0x0002c600ff027b82 */ /* 0x000eb00000000a00 */
[----:B------:R-:W3:Y:S08]  /*2130*/  LDC R6, c[0x0][0xb20] ;  /* 0x0002c800ff067b82 */ /* 0x000ef00000000800 */
[----:B------:R-:W4:Y:S01]  /*2140*/  LDC R16, c[0x0][0xb0c] ;  /* 0x0002c300ff107b82 */ /* 0x000f220000000800 */
[----:B-1----:R-:W-:-:S05]  /*2150*/  IMAD.HI.U32 R4, R11, R4, RZ ;  /* 0x000000040b047227 */ /* 0x002fca00078e00ff */
[----:B------:R-:W-:Y:S01]  /*2160*/  SHF.R.U32.HI R4, RZ, R5, R4 ;  /* 0x00000005ff047219 */ /* 0x000fe20000011604 */
[----:B--2---:R-:W-:Y:S01]  /*2170*/  IMAD.HI.U32 R3, R8, R3, RZ ;  /* 0x0000000308037227 */ /* 0x004fe200078e00ff */
[----:B------:R-:W-:-:S04]  /*2180*/  ISETP.NE.AND P0, PT, R2, 0x1, PT ;  /* 0x000000010200780c */ /* 0x000fc80003f05270 */
[----:B---3--:R-:W-:-:S04]  /*2190*/  SHF.R.U32.HI R3, RZ, R6, R3 ;  /* 0x00000006ff037219 */ /* 0x008fc80000011603 */
[----:B------:R-:W-:Y:S02]  /*21a0*/  SEL R3, R8, R3, !P0 ;  /* 0x0000000308037207 */ /* 0x000fe40004000000 */
[----:B----4-:R-:W-:-:S04]  /*21b0*/  ISETP.NE.AND P1, PT, R16, 0x1, PT ;  /* 0x000000011000780c */ /* 0x010fc80003f25270 */
[----:B------:R-:W-:-:S05]  /*21c0*/  SEL R4, R11, R4, !P1 ;  /* 0x000000040b047207 */ /* 0x000fca0004800000 */
[----:B------:R-:W-:Y:S02]  /*21d0*/  IMAD.IADD R5, R3, 0x1, -R4 ;  /* 0x0000000103057824 */ /* 0x000fe400078e0a04 */
[----:B------:R-:W-:Y:S02]  /*21e0*/  IMAD.IADD R3, R4, 0x1, -R3 ;  /* 0x0000000104037824 */ /* 0x000fe400078e0a03 */
[----:B------:R-:W-:Y:S02]  /*21f0*/  IMAD R11, R5, R16, R11 ;  /* 0x00000010050b7224 */ /* 0x000fe400078e020b */
[----:B------:R-:W-:-:S07]  /*2200*/  IMAD R8, R3, R2, R8 ;  /* 0x0000000203087224 */ /* 0x000fce00078e0208 */
.L_x_34:
[----:B------:R-:W-:Y:S01]  /*2210*/  VIADD R14, R14, 0x1 ;  /* 0x000000010e0e7836 */ /* 0x000fe20000000000 */
[----:B------:R-:W-:Y:S01]  /*2220*/  PLOP3.LUT P1, PT, PT, PT, PT, 0x80, 0x8 ;  /* 0x000000000008781c */ /* 0x000fe20003f2f070 */
[----:B------:R-:W-:Y:S02]  /*2230*/  IMAD.IADD R99, R11, 0x1, R96 ;  /* 0x000000010b637824 */ /* 0x000fe400078e0260 */
[----:B------:R-:W-:Y:S01]  /*2240*/  IMAD.IADD R97, R8, 0x1, R81 ;  /* 0x0000000108617824 */ /* 0x000fe200078e0251 */
[----:B------:R-:W-:-:S04]  /*2250*/  ISETP.NE.AND P0, PT, R14, 0x2, PT ;  /* 0x000000020e00780c */ /* 0x000fc80003f05270 */
[----:B------:R-:W-:Y:S02]  /*2260*/  SEL R2, RZ, 0x1, P0 ;  /* 0x00000001ff027807 */ /* 0x000fe40000000000 */
[----:B------:R-:W-:Y:S02]  /*2270*/  SEL R14, R14, RZ, P0 ;  /* 0x000000ff0e0e7207 */ /* 0x000fe40000000000 */
[----:B------:R-:W-:Y:S01]  /*2280*/  LOP3.LUT R13, R13, R2, RZ, 0x3c, !PT ;  /* 0x000000020d0d7212 */ /* 0x000fe200078e3cff */
[----:B------:R-:W-:Y:S06]  /*2290*/  @P2 BRA `(.L_x_35) ;  /* 0xfffffff000a02947 */ /* 0x000fec000383ffff */
[----:B------:R-:W-:Y:S01]  /*22a0*/  UIADD3 UR4, UPT, UPT, UR4, 0x30, URZ ;  /* 0x0000003004047890 */ /* 0x000fe2000fffe0ff */
[----:B------:R-:W-:-:S03]  /*22b0*/  SHF.L.U32 R3, R15, 0x1f, RZ ;  /* 0x0000001f0f037819 */ /* 0x000fc600000006ff */
[----:B------:R-:W-:-:S09]  /*22c0*/  ULEA UR5, UR6, UR4, 0x3 ;  /* 0x0000000406057291 */ /* 0x000fd2000f8e18ff */
[----:B------:R-:W1:Y:S02]  /*22d0*/  SYNCS.PHASECHK.TRANS64.TRYWAIT P0, [UR5], R3 ;  /* 0x00000003ff0075a7 */ /* 0x000e640008001105 */
[----:B-1----:R-:W-:Y:S05]  /*22e0*/  @!P0 BRA `(.L_x_36) ;  /* 0x0000004000308947 */ /* 0x002fea0003800000 */
.L_x_102:
[----:B------:R-:W-:-:S04]  /*22f0*/  UIADD3 UR6, UPT, UPT, UR6, 0x1, URZ ;  /* 0x0000000106067890 */ /* 0x000fc8000fffe0ff */
[----:B------:R-:W-:-:S04]  /*2300*/  UISETP.NE.AND UP0, UPT, UR6, 0x6, UPT ;  /* 0x000000060600788c */ /* 0x000fc8000bf05270 */
[----:B------:R-:W-:Y:S02]  /*2310*/  USEL UR7, URZ, 0x1, UP0 ;  /* 0x00000001ff077887 */ /* 0x000fe40008000000 */
[----:B------:R-:W-:-:S04]  /*2320*/  USEL UR6, UR6, URZ, UP0 ;  /* 0x000000ff06067287 */ /* 0x000fc80008000000 */
[----:B------:R-:W-:Y:S01]  /*2330*/  ULEA UR5, UR6, UR4, 0x3 ;  /* 0x0000000406057291 */ /* 0x000fe2000f8e18ff */
[----:B------:R-:W-:-:S04]  /*2340*/  LOP3.LUT R2, R15, UR7, RZ, 0x3c, !PT ;  /* 0x000000070f027c12 */ /* 0x000fc8000f8e3cff */
[----:B-1----:R-:W-:-:S04]  /*2350*/  SHF.L.U32 R3, R2, 0x1f, RZ ;  /* 0x0000001f02037819 */ /* 0x002fc800000006ff */
[----:B------:R-:W1:Y:S02]  /*2360*/  SYNCS.PHASECHK.TRANS64.TRYWAIT P0, [UR5], R3 ;  /* 0x00000003ff0075a7 */ /* 0x000e640008001105 */
[----:B-1----:R-:W-:Y:S05]  /*2370*/  @!P0 BRA `(.L_x_37) ;  /* 0x0000004000248947 */ /* 0x002fea0003800000 */
.L_x_104:
        /* <DEDUP_REMOVED lines=9> */
.L_x_106:
        /* <DEDUP_REMOVED lines=9> */
.L_x_108:
        /* <DEDUP_REMOVED lines=9> */
.L_x_110:
[----:B------:R-:W-:-:S04]  /*2530*/  UIADD3 UR6, UPT, UPT, UR6, 0x1, URZ ;  /* 0x0000000106067890 */ /* 0x000fc8000fffe0ff */
[----:B------:R-:W-:-:S04]  /*2540*/  UISETP.NE.AND UP0, UPT, UR6, 0x6, UPT ;  /* 0x000000060600788c */ /* 0x000fc8000bf05270 */
[----:B------:R-:W-:Y:S02]  /*2550*/  USEL UR5, URZ, 0x1, UP0 ;  /* 0x00000001ff057887 */ /* 0x000fe40008000000 */
[----:B------:R-:W-:-:S04]  /*2560*/  USEL UR6, UR6, URZ, UP0 ;  /* 0x000000ff06067287 */ /* 0x000fc80008000000 */
[----:B------:R-:W-:Y:S01]  /*2570*/  ULEA UR6, UR6, UR4, 0x3 ;  /* 0x0000000406067291 */ /* 0x000fe2000f8e18ff */
[----:B-1----:R-:W-:-:S04]  /*2580*/  LOP3.LUT R3, R2, UR5, RZ, 0x3c, !PT ;  /* 0x0000000502037c12 */ /* 0x002fc8000f8e3cff */
[----:B------:R-:W-:Y:S01]  /*2590*/  SHF.L.U32 R3, R3, 0x1f, RZ ;  /* 0x0000001f03037819 */ /* 0x000fe200000006ff */
[----:B----4-:R-:W-:-:S07]  /*25a0*/  IMAD.U32 R0, RZ, RZ, UR6 ;  /* 0x00000006ff007e24 */ /* 0x010fce000f8e00ff */
.L_x_41:
[----:B-1----:R1:W2:Y:S02]  /*25b0*/  SYNCS.PHASECHK.TRANS64.TRYWAIT P0, [R0+URZ], R3 ;  /* 0x00000003000075a7 */ /* 0x0022a400080011ff */
[----:B--2---:R-:W-:Y:S05]  /*25c0*/  @!P0 NANOSLEEP.SYNCS 0x989680 ;  /* 0x009896800000895d */ /* 0x004fea0003900000 */
[----:B------:R-:W2:Y:S02]  /*25d0*/  @!P0 SYNCS.PHASECHK.TRANS64 P0, [R0+URZ], R3 ;  /* 0x00000003000085a7 */ /* 0x000ea400080010ff */
[----:B--2---:R-:W-:Y:S05]  /*25e0*/  @P0 EXIT ;  /* 0x000000000000094d */ /* 0x004fea0003800000 */
[----:B------:R-:W-:Y:S05]  /*25f0*/  BRA `(.L_x_41) ;  /* 0xfffffffc00ec7947 */ /* 0x000fea000383ffff */
.L_x_17:
[----:B------:R-:W-:-:S04]  /*2600*/  UISETP.NE.AND UP1, UPT, UR37, URZ, UPT ;  /* 0x000000ff2500728c */ /* 0x000fc8000bf25270 */
[----:B------:R-:W-:-:S09]  /*2610*/  UISETP.NE.OR UP1, UPT, UR8, 0x1, UP1 ;  /* 0x000000010800788c */ /* 0x000fd20008f25670 */
[----:B------:R-:W-:Y:S05]  /*2620*/  BRA.U UP1, `(.L_x_42) ;  /* 0x0000000501487547 */ /* 0x000fea000b800000 */
[----:B------:R-:W-:Y:S01]  /*2630*/  ISETP.NE.AND P2, PT, R2, RZ, PT ;  /* 0x000000ff0200720c */ /* 0x000fe20003f45270 */
[----:B------:R-:W-:Y:S01]  /*2640*/  IMAD.MOV.U32 R12, RZ, RZ, 0x1 ;  /* 0x00000001ff0c7424 */ /* 0x000fe200078e00ff */
[----:B------:R-:W-:Y:S02]  /*2650*/  CS2R R10, SRZ ;  /* 0x00000000000a7805 */ /* 0x000fe4000001ff00 */
[----:B------:R-:W-:Y:S01]  /*2660*/  CS2R R8, SRZ ;  /* 0x0000000000087805 */ /* 0x000fe2000001ff00 */
[----:B------:R-:W-:Y:S01]  /*2670*/  UMOV UR4, 0x400 ;  /* 0x0000040000047882 */ /* 0x000fe20000000000 */
[----:B------:R-:W-:Y:S01]  /*2680*/  UMOV UR6, URZ ;  /* 0x000000ff00067c82 */ /* 0x000fe20008000000 */
[----:B------:R-:W-:-:S12]  /*2690*/  ULEA UR37, UR37, UR4, 0x18 ;  /* 0x0000000425257291 */ /* 0x000fd8000f8ec0ff */
.L_x_46:
[----:B------:R-:W-:Y:S02]  /*26a0*/  LEA R0, R8, UR37, 0x3 ;  /* 0x0000002508007c11 */ /* 0x000fe4000f8e18ff */
[----:B------:R-:W-:-:S03]  /*26b0*/  SHF.L.U32 R5, R9, 0x1f, RZ ;  /* 0x0000001f09057819 */ /* 0x000fc600000006ff */
[----:B------:R-:W-:Y:S01]  /*26c0*/  VIADD R4, R0, 0xf0 ;  /* 0x000000f000047836 */ /* 0x000fe20000000000 */
[----:B------:R-:W1:Y:S02]  /*26d0*/  SYNCS.PHASECHK.TRANS64.TRYWAIT P0, [R0+URZ+0xe0], R5 ;  /* 0x0000e005000075a7 */ /* 0x000e6400080011ff */
[----:B-1----:R-:W-:Y:S05]  /*26e0*/  @!P0 BRA `(.L_x_43) ;  /* 0x0000003c00a88947 */ /* 0x002fea0003800000 */
.L_x_111:
[----:B------:R-:W-:Y:S01]  /*26f0*/  ULEA UR5, UR6, UR37, 0x3 ;  /* 0x0000002506057291 */ /* 0x000fe2000f8e18ff */
[----:B------:R-:W-:Y:S02]  /*2700*/  PRMT R4, RZ, 0x654, R4 ;  /* 0x00000654ff047816 */ /* 0x000fe40000000004 */
[----:B-1----:R-:W-:Y:S01]  /*2710*/  SHF.L.U32 R5, R12, 0x1f, RZ ;  /* 0x0000001f0c057819 */ /* 0x002fe200000006ff */
[----:B------:R-:W-:Y:S01]  /*2720*/  UIADD3 UR4, UPT, UPT, UR5, 0x80, URZ ;  /* 0x0000008005047890 */ /* 0x000fe2000fffe0ff */
[----:B------:R1:W-:Y:S05]  /*2730*/  SYNCS.ARRIVE.TRANS64.RED.A1T0 RZ, [R4+URZ], RZ ;  /* 0x000000ff04ff79a7 */ /* 0x0003ea00081004ff */
[----:B------:R-:W-:Y:S01]  /*2740*/  IMAD.U32 R7, RZ, RZ, UR4 ;  /* 0x00000004ff077e24 */ /* 0x000fe2000f8e00ff */
[----:B------:R-:W2:Y:S04]  /*2750*/  SYNCS.PHASECHK.TRANS64.TRYWAIT P0, [UR5+0x90], R5 ;  /* 0x00009005ff0075a7 */ /* 0x000ea80008001105 */
[----:B------:R-:W-:Y:S01]  /*2760*/  PRMT R6, R2, 0x654, R7 ;  /* 0x0000065402067816 */ /* 0x000fe20000000007 */
[----:B-1----:R-:W-:Y:S01]  /*2770*/  @!P2 IMAD.MOV.U32 R4, RZ, RZ, 0x10 ;  /* 0x00000010ff04a424 */ /* 0x002fe200078e00ff */
[----:B--2---:R-:W-:Y:S06]  /*2780*/  @!P0 BRA `(.L_x_44) ;  /* 0x0000003c00948947 */ /* 0x004fec0003800000 */
.L_x_113:
[----:B------:R-:W-:Y:S01]  /*2790*/  ULEA UR4, UR6, UR37, 0x4 ;  /* 0x0000002506047291 */ /* 0x000fe2000f8e20ff */
[----:B------:R-:W-:Y:S01]  /*27a0*/  SEL R3, R6, R3, !P2 ;  /* 0x0000000306037207 */ /* 0x000fe20005000000 */
[----:B------:R-:W-:Y:S01]  /*27b0*/  UIADD3 UR5, UPT, UPT, UR5, 0x80, URZ ;  /* 0x0000008005057890 */ /* 0x000fe2000fffe0ff */
[----:B-1----:R-:W-:Y:S01]  /*27c0*/  LEA R0, R11, UR37, 0x3 ;  /* 0x000000250b007c11 */ /* 0x002fe2000f8e18ff */
[----:B------:R-:W-:Y:S01]  /*27d0*/  UIADD3 UR4, UPT, UPT, UR4, 0x110, URZ ;  /* 0x0000011004047890 */ /* 0x000fe2000fffe0ff */
[----:B------:R-:W-:Y:S01]  /*27e0*/  SHF.L.U32 R5, R10, 0x1f, RZ ;  /* 0x0000001f0a057819 */ /* 0x000fe200000006ff */
[----:B------:R1:W-:Y:S01]  /*27f0*/  @!P2 SYNCS.ARRIVE.TRANS64.RED RZ, [R3+URZ], R4 ;  /* 0x0000000403ffa9a7 */ /* 0x0003e200080004ff */
[----:B------:R-:W-:Y:S01]  /*2800*/  UIADD3 UR6, UPT, UPT, UR6, 0x1, URZ ;  /* 0x0000000106067890 */ /* 0x000fe2000fffe0ff */
[----:B------:R-:W-:-:S03]  /*2810*/  VIADD R8, R8, 0x1 ;  /* 0x0000000108087836 */ /* 0x000fc60000000000 */
[----:B------:R-:W-:Y:S02]  /*2820*/  UISETP.NE.AND UP0, UPT, UR6, 0x2, UPT ;  /* 0x000000020600788c */ /* 0x000fe4000bf05270 */
[----:B------:R-:W-:Y:S06]  /*2830*/  UGETNEXTWORKID.BROADCAST [UR4], [UR5] ;  /* 0x00000000040073ca */ /* 0x000fec0008000100 */
[----:B------:R-:W-:Y:S01]  /*2840*/  USEL UR4, URZ, 0x1, UP0 ;  /* 0x00000001ff047887 */ /* 0x000fe20008000000 */
[----:B------:R-:W-:Y:S01]  /*2850*/  ISETP.NE.AND P0, PT, R8, 0x2, PT ;  /* 0x000000020800780c */ /* 0x000fe20003f05270 */
[----:B------:R-:W-:Y:S01]  /*2860*/  USEL UR6, UR6, URZ, UP0 ;  /* 0x000000ff06067287 */ /* 0x000fe20008000000 */
[----:B------:R-:W2:Y:S03]  /*2870*/  SYNCS.PHASECHK.TRANS64.TRYWAIT P1, [R0+URZ+0x80], R5 ;  /* 0x00008005000075a7 */ /* 0x000ea600080211ff */
[----:B------:R-:W-:Y:S01]  /*2880*/  LOP3.LUT R12, R12, UR4, RZ, 0x3c, !PT ;  /* 0x000000040c0c7c12 */ /* 0x000fe2000f8e3cff */
[----:B-12---:R-:W-:Y:S07]  /*2890*/  @!P1 BRA `(.L_x_45) ;  /* 0x0000003c00689947 */ /* 0x006fee0003800000 */
.L_x_114:
[C---:B------:R-:W-:Y:S01]  /*28a0*/  LEA R4, R11.reuse, UR37, 0x4 ;  /* 0x000000250b047c11 */ /* 0x040fe2000f8e20ff */
[----:B-1----:R-:W-:Y:S01]  /*28b0*/  VIADD R0, R0, 0x90 ;  /* 0x0000009000007836 */ /* 0x002fe20000000000 */
[----:B------:R-:W-:Y:S01]  /*28c0*/  SEL R8, R8, RZ, P0 ;  /* 0x000000ff08087207 */ /* 0x000fe20000000000 */
[----:B------:R-:W-:-:S03]  /*28d0*/  VIADD R11, R11, 0x1 ;  /* 0x000000010b0b7836 */ /* 0x000fc60000000000 */
[----:B------:R-:W1:Y:S01]  /*28e0*/  LDS.128 R4, [R4+0x110] ;  /* 0x0001100004047984 */ /* 0x000e620000000c00 */
[----:B------:R-:W-:Y:S02]  /*28f0*/  PRMT R0, RZ, 0x654, R0 ;  /* 0x00000654ff007816 */ /* 0x000fe40000000000 */
[C---:B------:R-:W-:Y:S01]  /*2900*/  ISETP.NE.AND P1, PT, R11.reuse, 0x2, PT ;  /* 0x000000020b00780c */ /* 0x040fe20003f25270 */
[----:B------:R-:W-:Y:S01]  /*2910*/  @!PT LDS RZ, [RZ] ;  /* 0x00000000fffff984 */ /* 0x000fe20000000800 */
[----:B------:R-:W-:Y:S01]  /*2920*/  @!PT LDS RZ, [RZ] ;  /* 0x00000000fffff984 */ /* 0x000fe20000000800 */
[----:B------:R-:W-:Y:S01]  /*2930*/  @!PT LDS RZ, [RZ] ;  /* 0x00000000fffff984 */ /* 0x000fe20000000800 */
[----:B------:R-:W-:Y:S01]  /*2940*/  @!PT LDS RZ, [RZ] ;  /* 0x00000000fffff984 */ /* 0x000fe20000000800 */
[----:B------:R2:W-:Y:S06]  /*2950*/  MEMBAR.ALL.CTA ;  /* 0x0000000000007992 */ /* 0x0005ec0000008000 */
[----:B--2---:R-:W2:Y:S01]  /*2960*/  FENCE.VIEW.ASYNC.S ;  /* 0x00000000000073c6 */ /* 0x004ea20000000000 */
[----:B------:R-:W-:Y:S01]  /*2970*/  SEL R11, R11, RZ, P1 ;  /* 0x000000ff0b0b7207 */ /* 0x000fe20000800000 */
[----:B--2---:R2:W-:Y:S01]  /*2980*/  SYNCS.ARRIVE.TRANS64.RED.A1T0 RZ, [R0+URZ], RZ ;  /* 0x000000ff00ff79a7 */ /* 0x0045e200081004ff */
[----:B-1----:R-:W-:-:S02]  /*2990*/  LOP3.LUT P3, RZ, R6, 0x1, RZ, 0xc0, !PT ;  /* 0x0000000106ff7812 */ /* 0x002fc4000786c0ff */
[----:B------:R-:W-:-:S04]  /*29a0*/  SEL R5, RZ, 0x1, P1 ;  /* 0x00000001ff057807 */ /* 0x000fc80000800000 */
[----:B------:R-:W-:Y:S02]  /*29b0*/  LOP3.LUT R10, R10, R5, RZ, 0x3c, !PT ;  /* 0x000000050a0a7212 */ /* 0x000fe400078e3cff */
[----:B--2---:R-:W-:-:S04]  /*29c0*/  SEL R0, RZ, 0x1, P0 ;  /* 0x00000001ff007807 */ /* 0x004fc80000000000 */
[----:B------:R-:W-:Y:S01]  /*29d0*/  LOP3.LUT R9, R9, R0, RZ, 0x3c, !PT ;  /* 0x0000000009097212 */ /* 0x000fe200078e3cff */
[----:B------:R-:W-:Y:S06]  /*29e0*/  @P3 BRA `(.L_x_46) ;  /* 0xfffffffc002c3947 */ /* 0x000fec000383ffff */
[----:B------:R-:W-:Y:S01]  /*29f0*/  ULEA UR5, UR6, UR37, 0x3 ;  /* 0x0000002506057291 */ /* 0x000fe2000f8e18ff */
[----:B------:R-:W-:-:S08]  /*2a00*/  SHF.L.U32 R3, R12, 0x1f, RZ ;  /* 0x0000001f0c037819 */ /* 0x000fd000000006ff */
[----:B------:R-:W1:Y:S02]  /*2a10*/  SYNCS.PHASECHK.TRANS64 P0, [UR5+0x90], R3 ;  /* 0x00009003ff0075a7 */ /* 0x000e640008001005 */
[----:B-1----:R-:W-:Y:S05]  /*2a20*/  @P0 BRA `(.L_x_47) ;  /* 0x0000000000080947 */ /* 0x002fea0003800000 */
[----:B------:R-:W1:Y:S02]  /*2a30*/  SYNCS.PHASECHK.TRANS64.TRYWAIT P0, [UR5+0x90], R3 ;  /* 0x00009003ff0075a7 */ /* 0x000e640008001105 */
[----:B-1----:R-:W-:Y:S05]  /*2a40*/  @!P0 BRA `(.L_x_48) ;  /* 0x0000003c00108947 */ /* 0x002fea0003800000 */
.L_x_47:
[----:B------:R-:W-:-:S04]  /*2a50*/  UIADD3 UR4, UPT, UPT, UR6, 0x1, URZ ;  /* 0x0000000106047890 */ /* 0x000fc8000fffe0ff */
[----:B------:R-:W-:-:S04]  /*2a60*/  UISETP.NE.AND UP0, UPT, UR4, 0x2, UPT ;  /* 0x000000020400788c */ /* 0x000fc8000bf05270 */
[----:B------:R-:W-:Y:S02]  /*2a70*/  USEL UR7, URZ, 0x1, UP0 ;  /* 0x00000001ff077887 */ /* 0x000fe40008000000 */
[----:B------:R-:W-:-:S04]  /*2a80*/  USEL UR4, UR4, URZ, UP0 ;  /* 0x000000ff04047287 */ /* 0x000fc80008000000 */
[----:B------:R-:W-:Y:S01]  /*2a90*/  ULEA UR4, UR4, UR37, 0x3 ;  /* 0x0000002504047291 */ /* 0x000fe2000f8e18ff */
[----:B-1----:R-:W-:-:S04]  /*2aa0*/  LOP3.LUT R3, R12, UR7, RZ, 0x3c, !PT ;  /* 0x000000070c037c12 */ /* 0x002fc8000f8e3cff */
[----:B------:R-:W-:-:S04]  /*2ab0*/  SHF.L.U32 R0, R3, 0x1f, RZ ;  /* 0x0000001f03007819 */ /* 0x000fc800000006ff */
[----:B------:R-:W1:Y:S02]  /*2ac0*/  SYNCS.PHASECHK.TRANS64 P0, [UR4+0x90], R0 ;  /* 0x00009000ff0075a7 */ /* 0x000e640008001004 */
[----:B-1----:R-:W-:Y:S05]  /*2ad0*/  @P0 EXIT ;  /* 0x000000000000094d */ /* 0x002fea0003800000 */
[----:B------:R-:W-:Y:S02]  /*2ae0*/  SHF.L.U32 R3, R3, 0x1f, RZ ;  /* 0x0000001f03037819 */ /* 0x000fe400000006ff */
[----:B------:R-:W-:-:S07]  /*2af0*/  MOV R0, UR4 ;  /* 0x0000000400007c02 */ /* 0x000fce0008000f00 */
.L_x_49:
[----:B-1----:R1:W2:Y:S02]  /*2b00*/  SYNCS.PHASECHK.TRANS64.TRYWAIT P0, [R0+URZ+0x90], R3 ;  /* 0x00009003000075a7 */ /* 0x0022a400080011ff */
[----:B--2---:R-:W-:Y:S05]  /*2b10*/  @!P0 NANOSLEEP.SYNCS 0x989680 ;  /* 0x009896800000895d */ /* 0x004fea0003900000 */
[----:B------:R-:W2:Y:S02]  /*2b20*/  @!P0 SYNCS.PHASECHK.TRANS64 P0, [R0+URZ+0x90], R3 ;  /* 0x00009003000085a7 */ /* 0x000ea400080010ff */
[----:B--2---:R-:W-:Y:S05]  /*2b30*/  @P0 EXIT ;  /* 0x000000000000094d */ /* 0x004fea0003800000 */
[----:B------:R-:W-:Y:S05]  /*2b40*/  BRA `(.L_x_49) ;  /* 0xfffffffc00ec7947 */ /* 0x000fea000383ffff */
.L_x_42:
[----:B------:R-:W-:-:S09]  /*2b50*/  UISETP.NE.AND UP1, UPT, UR8, URZ, UPT ;  /* 0x000000ff0800728c */ /* 0x000fd2000bf25270 */
[----:B------:R-:W-:Y:S05]  /*2b60*/  BRA.U UP1, `(.L_x_50) ;  /* 0x0000000d01947547 */ /* 0x000fea000b800000 */
[----:B------:R-:W-:Y:S01]  /*2b70*/  UMOV UR4, 0x40 ;  /* 0x0000004000047882 */ /* 0x000fe20000000000 */
[----:B------:R-:W-:Y:S01]  /*2b80*/  NOP ;  /* 0x0000000000007918 */ /* 0x000fe20000000000 */
[----:B------:R-:W-:Y:S01]  /*2b90*/  ULEA UR4, UR37, UR4, 0x18 ;  /* 0x0000000425047291 */ /* 0x000fe2000f8ec0ff */
[----:B------:R-:W-:Y:S02]  /*2ba0*/  UMOV UR5, 0x400 ;  /* 0x0000040000057882 */ /* 0x000fe40000000000 */
[----:B------:R-:W-:-:S06]  /*2bb0*/  ULEA UR37, UR37, UR5, 0x18 ;  /* 0x0000000525257291 */ /* 0x000fcc000f8ec0ff */
[----:B------:R-:W1:Y:S02]  /*2bc0*/  LDS.U8 R0, [UR4+0x1c] ;  /* 0x00001c04ff007984 */ /* 0x000e640008000000 */
[----:B-1----:R-:W-:-:S13]  /*2bd0*/  ISETP.NE.AND P0, PT, R0, RZ, PT ;  /* 0x000000ff0000720c */ /* 0x002fda0003f05270 */
[----:B------:R-:W-:Y:S05]  /*2be0*/  @P0 BRA `(.L_x_51) ;  /* 0x0000000000580947 */ /* 0x000fea0003800000 */
[----:B------:R-:W-:-:S13]  /*2bf0*/  ELECT P0, URZ, PT ;  /* 0x0000000000ff782f */ /* 0x000fda0003800000 */
[----:B------:R-:W-:Y:S05]  /*2c00*/  @!P0 BRA `(.L_x_52) ;  /* 0x0000000000608947 */ /* 0x000fea0003800000 */
[----:B------:R-:W-:Y:S01]  /*2c10*/  UMOV UR5, 0x10 ;  /* 0x0000001000057882 */ /* 0x000fe20000000000 */
[----:B------:R-:W-:Y:S01]  /*2c20*/  HFMA2 R0, -RZ, RZ, 0, 5.9604644775390625e-08 ;  /* 0x00000001ff007431 */ /* 0x000fe200000001ff */
[----:B------:R-:W-:-:S03]  /*2c30*/  MOV R2, 0xffff ;  /* 0x0000ffff00027802 */ /* 0x000fc60000000f00 */
[----:B------:R-:W-:Y:S04]  /*2c40*/  DEPBAR.LE SB1, 0x36 ;  /* 0x00009d800000791a */ /* 0x000fe80000000000 */
[----:B------:R-:W1:Y:S02]  /*2c50*/  UTCATOMSWS.FIND_AND_SET.ALIGN UP0, UR5, UR5 ;  /* 0x00000005000575e3 */ /* 0x000e640008000800 */
[----:B-1----:R-:W-:Y:S01]  /*2c60*/  MOV R3, UR5 ;  /* 0x0000000500037c02 */ /* 0x002fe20008000f00 */
[----:B------:R-:W-:Y:S06]  /*2c70*/  BRA.U UP0, `(.L_x_53) ;  /* 0x0000000100187547 */ /* 0x000fec000b800000 */
.L_x_54:
[----:B------:R-:W-:Y:S05]  /*2c80*/  NANOSLEEP 0x64 ;  /* 0x000000640000795d */ /* 0x000fea0003800000 */
[----:B------:R-:W-:-:S05]  /*2c90*/  UMOV UR5, 0x10 ;  /* 0x0000001000057882 */ /* 0x000fca0000000000 */
[----:B------:R-:W-:Y:S04]  /*2ca0*/  DEPBAR.LE SB1, 0x36 ;  /* 0x00009d800000791a */ /* 0x000fe80000000000 */
[----:B------:R-:W1:Y:S02]  /*2cb0*/  UTCATOMSWS.FIND_AND_SET.ALIGN UP0, UR5, UR5 ;  /* 0x00000005000575e3 */ /* 0x000e640008000800 */
[----:B-1----:R-:W-:Y:S01]  /*2cc0*/  MOV R3, UR5 ;  /* 0x0000000500037c02 */ /* 0x002fe20008000f00 */
[----:B------:R-:W-:Y:S05]  /*2cd0*/  BRA.U !UP0, `(.L_x_54) ;  /* 0xfffffffd08e87547 */ /* 0x000fea000b83ffff */
.L_x_53:
[-C--:B------:R-:W-:Y:S02]  /*2ce0*/  SHF.L.U32 R2, R2, R3.reuse, RZ ;  /* 0x0000000302027219 */ /* 0x080fe400000006ff */
[----:B------:R-:W-:Y:S01]  /*2cf0*/  SHF.L.U32 R0, R0, R3, RZ ;  /* 0x0000000300007219 */ /* 0x000fe200000006ff */
[----:B------:R-:W-:Y:S02]  /*2d00*/  IMAD.SHL.U32 R3, R3, 0x20, RZ ;  /* 0x0000002003037824 */ /* 0x000fe400078e00ff */
[----:B------:R1:W-:Y:S04]  /*2d10*/  ATOMS.OR RZ, [UR4+0x14], R2 ;  /* 0x00001402ffff798c */ /* 0x0003e8000b000004 */
[----:B------:R1:W-:Y:S04]  /*2d20*/  ATOMS.OR RZ, [UR4+0x18], R0 ;  /* 0x00001800ffff798c */ /* 0x0003e8000b000004 */
[----:B------:R1:W-:Y:S01]  /*2d30*/  STS [UR37+0x130], R3 ;  /* 0x00013003ff007988 */ /* 0x0003e20008000825 */
[----:B------:R-:W-:Y:S05]  /*2d40*/  BRA `(.L_x_52) ;  /* 0x0000000000107947 */ /* 0x000fea0003800000 */
.L_x_51:
[----:B------:R-:W-:Y:S02]  /*2d50*/  MOV R0, 0xffffffff ;  /* 0xffffffff00007802 */ /* 0x000fe40000000f00 */
[----:B------:R-:W-:-:S03]  /*2d60*/  MOV R2, 0x2d90 ;  /* 0x00002d9000027802 */ /* 0x000fc60000000f00 */
[----:B------:R1:W-:Y:S04]  /*2d70*/  STS [UR37+0x130], R0 ;  /* 0x00013000ff007988 */ /* 0x0003e80008000825 */
[----:B-1-3-5:R-:W-:Y:S05]  /*2d80*/  CALL.REL.NOINC `($__internal_1_$__cuda_sm10x_tcgen05_guardrail_trap_phase_invalid_during_alloc) ;  /* 0x0000003c008c7944 */ /* 0x02afea0003c00000 */
.L_x_52:
[----:B------:R-:W-:Y:S05]  /*2d90*/  WARPSYNC.ALL ;  /* 0x0000000000007948 */ /* 0x000fea0003800000 */
[----:B------:R-:W2:Y:S01]  /*2da0*/  S2UR UR6, SR_CgaCtaId ;  /* 0x00000000000679c3 */ /* 0x000ea20000008800 */
[----:B------:R-:W-:Y:S01]  /*2db0*/  UMOV UR4, 0x400 ;  /* 0x0000040000047882 */ /* 0x000fe20000000000 */
[----:B------:R-:W-:-:S06]  /*2dc0*/  NOP ;  /* 0x0000000000007918 */ /* 0x000fcc0000000000 */
[----:B------:R-:W-:Y:S06]  /*2dd0*/  BAR.ARV 0x6, 0xa0 ;  /* 0x0182800000007b1d */ /* 0x000fec0000002000 */
[----:B------:R-:W4:Y:S01]  /*2de0*/  LDCU UR7, c[0x0][0x38c] ;  /* 0x00007180ff0777ac */ /* 0x000f220008000800 */
[----:B------:R-:W-:Y:S01]  /*2df0*/  IMAD.MOV.U32 R11, RZ, RZ, 0x1 ;  /* 0x00000001ff0b7424 */ /* 0x000fe200078e00ff */
[----:B------:R-:W-:Y:S01]  /*2e00*/  CS2R R8, SRZ ;  /* 0x0000000000087805 */ /* 0x000fe2000001ff00 */
[----:B------:R-:W-:Y:S01]  /*2e10*/  IMAD.MOV.U32 R10, RZ, RZ, RZ ;  /* 0x000000ffff0a7224 */ /* 0x000fe200078e00ff */
[----:B------:R-:W-:Y:S01]  /*2e20*/  UMOV UR18, URZ ;  /* 0x000000ff00127c82 */ /* 0x000fe20008000000 */
[----:B------:R-:W-:Y:S01]  /*2e30*/  UMOV UR17, URZ ;  /* 0x000000ff00117c82 */ /* 0x000fe20008000000 */
[----:B------:R-:W-:Y:S01]  /*2e40*/  UMOV UR22, 0x0 ;  /* 0x0000000000167882 */ /* 0x000fe20000000000 */
[----:B------:R-:W-:Y:S01]  /*2e50*/  UMOV UR23, 0x41004a0 ;  /* 0x041004a000177882 */ /* 0x000fe20000000000 */
[----:B------:R-:W-:Y:S01]  /*2e60*/  UMOV UR20, 0x0 ;  /* 0x0000000000147882 */ /* 0x000fe20000000000 */
[----:B------:R-:W-:Y:S01]  /*2e70*/  UMOV UR21, 0x41004a0 ;  /* 0x041004a000157882 */ /* 0x000fe20000000000 */
[----:B--2---:R-:W-:Y:S01]  /*2e80*/  ULEA UR6, UR6, UR4, 0x18 ;  /* 0x0000000406067291 */ /* 0x004fe2000f8ec0ff */
[----:B------:R-:W2:Y:S03]  /*2e90*/  LDCU UR4, c[0x0][0x38c] ;  /* 0x00007180ff0477ac */ /* 0x000ea60008000800 */
[----:B------:R-:W-:-:S02]  /*2ea0*/  UIADD3 UR11, UPT, UPT, UR6, 0x2400, URZ ;  /* 0x00002400060b7890 */ /* 0x000fc4000fffe0ff */
[----:B----4-:R-:W-:-:S03]  /*2eb0*/  UIADD3 UR7, UPT, UPT, UR7, 0x3f, URZ ;  /* 0x0000003f07077890 */ /* 0x010fc6000fffe0ff */
[----:B-1----:R-:W1:Y:S01]  /*2ec0*/  LDS R0, [UR6+0x130] ;  /* 0x00013006ff007984 */ /* 0x002e620008000800 */
[----:B------:R-:W-:Y:S02]  /*2ed0*/  UIADD3 UR12, UPT, UPT, UR6, 0x8400, URZ ;  /* 0x00008400060c7890 */ /* 0x000fe4000fffe0ff */
[----:B------:R-:W-:Y:S02]  /*2ee0*/  USHF.R.S32.HI UR5, URZ, 0x1f, UR7 ;  /* 0x0000001fff057899 */ /* 0x000fe40008011407 */
[----:B------:R-:W-:Y:S02]  /*2ef0*/  USHF.R.U32.HI UR11, URZ, 0x4, UR11 ;  /* 0x00000004ff0b7899 */ /* 0x000fe4000801160b */
[----:B------:R-:W-:Y:S02]  /*2f00*/  ULEA.HI UR5, UR5, UR7, URZ, 0x6 ;  /* 0x0000000705057291 */ /* 0x000fe4000f8f30ff */
[----:B------:R-:W-:Y:S02]  /*2f10*/  USHF.R.U32.HI UR12, URZ, 0x4, UR12 ;  /* 0x00000004ff0c7899 */ /* 0x000fe4000801160c */
[----:B------:R-:W-:-:S02]  /*2f20*/  USHF.R.S32.HI UR5, URZ, 0x6, UR5 ;  /* 0x00000006ff057899 */ /* 0x000fc40008011405 */
[----:B------:R-:W-:Y:S02]  /*2f30*/  ULOP3.LUT UR11, UR11, 0x3fff, URZ, 0xc0, !UPT ;  /* 0x00003fff0b0b7892 */ /* 0x000fe4000f8ec0ff */
[----:B------:R-:W-:Y:S02]  /*2f40*/  UISETP.LT.AND UP0, UPT, UR5, 0x1, UPT ;  /* 0x000000010500788c */ /* 0x000fe4000bf01270 */
[----:B------:R-:W-:Y:S02]  /*2f50*/  ULOP3.LUT UR12, UR12, 0x3fff, URZ, 0xc0, !UPT ;  /* 0x00003fff0c0c7892 */ /* 0x000fe4000f8ec0ff */
[----:B------:R-:W-:Y:S02]  /*2f60*/  USEL UR10, UR5, 0x1, !UP0 ;  /* 0x00000001050a7887 */ /* 0x000fe4000c000000 */
[----:B------:R-:W-:Y:S02]  /*2f70*/  ULOP3.LUT UR11, UR11, 0x10000, URZ, 0xfc, !UPT ;  /* 0x000100000b0b7892 */ /* 0x000fe4000f8efcff */
[----:B------:R-:W-:-:S02]  /*2f80*/  ULOP3.LUT UR12, UR12, 0x10000, URZ, 0xfc, !UPT ;  /* 0x000100000c0c7892 */ /* 0x000fc4000f8efcff */
[----:B------:R-:W-:Y:S02]  /*2f90*/  UIADD3 UR10, UPT, UPT, -UR10, URZ, URZ ;  /* 0x000000ff0a0a7290 */ /* 0x000fe4000fffe1ff */
[----:B--2---:R-:W-:Y:S01]  /*2fa0*/  UISETP.GE.AND UP3, UPT, UR4, 0x1, UPT ;  /* 0x000000010400788c */ /* 0x004fe2000bf66270 */
[----:B-1----:R-:W-:-:S15]  /*2fb0*/  R2UR UR19, R0 ;  /* 0x00000000001372ca */ /* 0x002fde00000e0000 */
.L_x_61:
[----:B------:R-:W-:Y:S02]  /*2fc0*/  LEA R0, R10, UR6, 0x3 ;  /* 0x000000060a007c11 */ /* 0x000fe4000f8e18ff */
[----:B------:R-:W-:Y:S02]  /*2fd0*/  SHF.L.U32 R5, R9, 0x1f, RZ ;  /* 0x0000001f09057819 */ /* 0x000fe400000006ff */
[----:B------:R-:W-:Y:S01]  /*2fe0*/  PLOP3.LUT P0, PT, PT, PT, UP3, 0x80, 0x8 ;  /* 0x000000000008781c */ /* 0x000fe20003f0f038 */
[----:B------:R-:W-:Y:S01]  /*2ff0*/  VIADD R3, R0, 0x90 ;  /* 0x0000009000037836 */ /* 0x000fe20000000000 */
[----:B-1----:R-:W1:Y:S02]  /*3000*/  SYNCS.PHASECHK.TRANS64.TRYWAIT P1, [R0+URZ+0x80], R5 ;  /* 0x00008005000075a7 */ /* 0x002e6400080211ff */
[----:B-1--4-:R-:W-:Y:S09]  /*3010*/  @!P1 BRA `(.L_x_55) ;  /* 0x0000003400b49947 */ /* 0x012ff20003800000 */
.L_x_116:
[----:B------:R-:W-:Y:S01]  /*3020*/  LEA R4, R10, UR6, 0x4 ;  /* 0x000000060a047c11 */ /* 0x000fe2000f8e20ff */
[----:B------:R-:W-:Y:S01]  /*3030*/  @UP3 ULEA UR4, UR17, UR6, 0x3 ;  /* 0x0000000611043291 */ /* 0x000fe2000f8e18ff */
[----:B------:R-:W-:Y:S01]  /*3040*/  PLOP3.LUT P2, PT, PT, PT, PT, 0x80, 0x8 ;  /* 0x000000000008781c */ /* 0x000fe20003f4f070 */
[----:B------:R-:W-:Y:S01]  /*3050*/  ULEA UR8, UR18, UR6, 0x3 ;  /* 0x0000000612087291 */ /* 0x000fe2000f8e18ff */
[----:B------:R-:W-:Y:S02]  /*3060*/  PRMT R3, RZ, 0x654, R3 ;  /* 0x00000654ff037816 */ /* 0x000fe40000000003 */
[----:B-1----:R-:W1:Y:S01]  /*3070*/  LDS.128 R4, [R4+0x110] ;  /* 0x0001100004047984 */ /* 0x002e620000000c00 */
[----:B------:R-:W-:Y:S02]  /*3080*/  @P0 SHF.L.U32 R2, R8, 0x1f, RZ ;  /* 0x0000001f08020819 */ /* 0x000fe400000006ff */
[----:B------:R-:W-:Y:S01]  /*3090*/  SHF.L.U32 R0, R11, 0x1f, RZ ;  /* 0x0000001f0b007819 */ /* 0x000fe200000006ff */
[----:B------:R-:W-:Y:S01]  /*30a0*/  @!PT LDS RZ, [RZ] ;  /* 0x00000000fffff984 */ /* 0x000fe20000000800 */
[----:B------:R-:W-:Y:S01]  /*30b0*/  @!PT LDS RZ, [RZ] ;  /* 0x00000000fffff984 */ /* 0x000fe20000000800 */
[----:B------:R-:W-:Y:S01]  /*30c0*/  @!PT LDS RZ, [RZ] ;  /* 0x00000000fffff984 */ /* 0x000fe20000000800 */
[----:B------:R-:W-:Y:S01]  /*30d0*/  @!PT LDS RZ, [RZ] ;  /* 0x00000000fffff984 */ /* 0x000fe20000000800 */
[----:B------:R2:W-:Y:S06]  /*30e0*/  MEMBAR.ALL.CTA ;  /* 0x0000000000007992 */ /* 0x0005ec0000008000 */
[----:B--2---:R-:W2:Y:S02]  /*30f0*/  FENCE.VIEW.ASYNC.S ;  /* 0x00000000000073c6 */ /* 0x004ea40000000000 */
[----:B--2---:R2:W-:Y:S01]  /*3100*/  SYNCS.ARRIVE.TRANS64.RED.A1T0 RZ, [R3+URZ], RZ ;  /* 0x000000ff03ff79a7 */ /* 0x0045e200081004ff */
[----:B------:R2:W4:Y:S01]  /*3110*/  @P0 SYNCS.PHASECHK.TRANS64.TRYWAIT P2, [UR4], R2 ;  /* 0x00000002ff0005a7 */ /* 0x0005220008041104 */
[----:B------:R-:W-:Y:S01]  /*3120*/  ULEA.HI UR4, UR18, UR18, URZ, 0x1 ;  /* 0x0000001212047291 */ /* 0x000fe2000f8f08ff */
[----:B-1----:R-:W-:-:S03]  /*3130*/  LOP3.LUT P1, RZ, R6, 0x1, RZ, 0xc0, !PT ;  /* 0x0000000106ff7812 */ /* 0x002fc6000782c0ff */
[----:B------:R-:W-:Y:S02]  /*3140*/  USHF.L.U32 UR9, UR4, 0x5, URZ ;  /* 0x0000000504097899 */ /* 0x000fe400080006ff */
[----:B------:R-:W-:Y:S02]  /*3150*/  ULOP3.LUT UR4, UR4, 0xffe, URZ, 0xc0, !UPT ;  /* 0x00000ffe04047892 */ /* 0x000fe4000f8ec0ff */
[----:B------:R-:W-:Y:S02]  /*3160*/  ULOP3.LUT UR9, UR9, 0xffffffc0, URZ, 0xc0, !UPT ;  /* 0xffffffc009097892 */ /* 0x000fe4000f8ec0ff */
[----:B------:R-:W-:Y:S02]  /*3170*/  UIADD3 UR4, UPT, UPT, -UR4, UR18, URZ ;  /* 0x0000001204047290 */ /* 0x000fe4000fffe1ff */
[----:B------:R-:W-:Y:S01]  /*3180*/  UIADD3 UR9, UPT, UPT, UR19, UR9, URZ ;  /* 0x0000000913097290 */ /* 0x000fe2000fffe0ff */
[----:B------:R-:W1:Y:S03]  /*3190*/  SYNCS.PHASECHK.TRANS64.TRYWAIT P0, [UR8+0xc0], R0 ;  /* 0x0000c000ff0075a7 */ /* 0x000e660008001108 */
[----:B------:R-:W-:Y:S01]  /*31a0*/  ULEA UR9, UR4, UR9, 0x14 ;  /* 0x0000000904097291 */ /* 0x000fe2000f8ea0ff */
[----:B-12-4-:R-:W-:Y:S11]  /*31b0*/  @!P0 BRA `(.L_x_56) ;  /* 0x0000003400608947 */ /* 0x016ff60003800000 */
.L_x_118:
[----:B------:R-:W-:Y:S01]  /*31c0*/  IADD3 R10, PT, PT, R10, 0x1, RZ ;  /* 0x000000010a0a7810 */ /* 0x000fe20007ffe0ff */
[----:B------:R-:W-:Y:S06]  /*31d0*/  BRA.U !UP3, `(.L_x_57) ;  /* 0x000000010b987547 */ /* 0x000fec000b800000 */
[----:B------:R-:W-:Y:S01]  /*31e0*/  UPLOP3.LUT UP4, UPT, UPT, UPT, UPT, 0x40, 0x4 ;  /* 0x000000000004789c */ /* 0x000fe20003f8e870 */
[----:B------:R-:W-:Y:S01]  /*31f0*/  UMOV UR16, UR10 ;  /* 0x0000000a00107c82 */ /* 0x000fe20008000000 */
[----:B------:R-:W-:Y:S01]  /*3200*/  UMOV UR15, UR5 ;  /* 0x00000005000f7c82 */ /* 0x000fe20008000000 */
[----:B------:R-:W-:-:S08]  /*3210*/  UMOV UR14, UR17 ;  /* 0x00000011000e7c82 */ /* 0x000fd00008000000 */
.L_x_60:
[----:B------:R-:W-:Y:S02]  /*3220*/  UIADD3 UR16, UPT, UPT, UR16, 0x1, URZ ;  /* 0x0000000110107890 */ /* 0x000fe4000fffe0ff */
[----:B--2---:R-:W-:Y:S02]  /*3230*/  ULEA UR7, UR14, UR6, 0x3 ;  /* 0x000000060e077291 */ /* 0x004fe4000f8e18ff */
[----:B------:R-:W-:Y:S01]  /*3240*/  UISETP.NE.AND UP0, UPT, UR16, URZ, UPT ;  /* 0x000000ff1000728c */ /* 0x000fe2000bf05270 */
[----:B----4-:R-:W-:Y:S10]  /*3250*/  @P2 BRA `(.L_x_58) ;  /* 0x00000000000c2947 */ /* 0x010ff40003800000 */
[----:B-1----:R-:W-:Y:S04]  /*3260*/  SHF.L.U32 R3, R8, 0x1f, RZ ;  /* 0x0000001f08037819 */ /* 0x002fe800000006ff */
[----:B------:R-:W1:Y:S02]  /*3270*/  SYNCS.PHASECHK.TRANS64.TRYWAIT P0, [UR7], R3 ;  /* 0x00000003ff0075a7 */ /* 0x000e640008001107 */
[----:B-1----:R-:W-:Y:S05]  /*3280*/  @!P0 BRA `(.L_x_59) ;  /* 0x0000003400448947 */ /* 0x002fea0003800000 */
.L_x_58:
[----:B------:R-:W-:Y:S01]  /*3290*/  UISETP.NE.AND UP1, UPT, UR15, 0x1, UPT ;  /* 0x000000010f00788c */ /* 0x000fe2000bf25270 */
[----:B------:R-:W-:Y:S01]  /*32a0*/  PLOP3.LUT P2, PT, PT, PT, PT, 0x80, 0x8 ;  /* 0x000000000008781c */ /* 0x000fe20003f4f070 */
[----:B------:R-:W-:Y:S02]  /*32b0*/  UIADD3 UR17, UPT, UPT, UR14, 0x1, URZ ;  /* 0x000000010e117890 */ /* 0x000fe4000fffe0ff */
[----:B------:R-:W-:Y:S02]  /*32c0*/  ULEA UR24, UR14, UR12, 0x8 ;  /* 0x0000000c0e187291 */ /* 0x000fe4000f8e40ff */
[----:B------:R-:W-:Y:S01]  /*32d0*/  UISETP.NE.AND UP2, UPT, UR17, 0x6, UPT ;  /* 0x000000061100788c */ /* 0x000fe2000bf45270 */
[----:B------:R-:W-:Y:S01]  /*32e0*/  PLOP3.LUT P0, PT, PT, PT, UP1, 0x80, 0x8 ;  /* 0x000000000008781c */ /* 0x000fe20003f0f018 */
[----:B------:R-:W-:Y:S02]  /*32f0*/  ULEA UR26, UR14, UR11, 0x8 ;  /* 0x0000000b0e1a7291 */ /* 0x000fe4000f8e40ff */
[----:B------:R-:W-:Y:S02]  /*3300*/  USEL UR13, URZ, 0x1, UP2 ;  /* 0x00000001ff0d7887 */ /* 0x000fe40009000000 */
[----:B------:R-:W-:Y:S02]  /*3310*/  USEL UR17, UR17, URZ, UP2 ;  /* 0x000000ff11117287 */ /* 0x000fe40009000000 */
[----:B------:R-:W-:Y:S02]  /*3320*/  UIADD3 UR30, UPT, UPT, UR24, 0x2, URZ ;  /* 0x00000002181e7890 */ /* 0x000fe4000fffe0ff */
[----:B------:R-:W-:Y:S01]  /*3330*/  @UP1 ULEA UR4, UR17, UR6, 0x3 ;  /* 0x0000000611041291 */ /* 0x000fe2000f8e18ff */
[----:B------:R-:W-:Y:S01]  /*3340*/  LOP3.LUT R8, R8, UR13, RZ, 0x3c, !PT ;  /* 0x0000000d08087c12 */ /* 0x000fe2000f8e3cff */
[----:B------:R-:W-:Y:S02]  /*3350*/  UIADD3 UR28, UPT, UPT, UR26, 0x2, URZ ;  /* 0x000000021a1c7890 */ /* 0x000fe4000fffe0ff */
[----:B------:R-:W-:Y:S01]  /*3360*/  UIADD3 UR7, UPT, UPT, UR7, 0x30, URZ ;  /* 0x0000003007077890 */ /* 0x000fe2000fffe0ff */
[----:B-1----:R-:W-:Y:S01]  /*3370*/  @P0 SHF.L.U32 R0, R8, 0x1f, RZ ;  /* 0x0000001f08000819 */ /* 0x002fe200000006ff */
[----:B------:R-:W-:Y:S01]  /*3380*/  UMOV UR25, 0x80004020 ;  /* 0x8000402000197882 */ /* 0x000fe20000000000 */
[----:B------:R-:W-:Y:S01]  /*3390*/  UMOV UR27, 0x80004020 ;  /* 0x80004020001b7882 */ /* 0x000fe20000000000 */
[----:B------:R-:W-:Y:S01]  /*33a0*/  UMOV UR31, 0x80004020 ;  /* 0x80004020001f7882 */ /* 0x000fe20000000000 */
[----:B------:R2:W4:Y:S01]  /*33b0*/  @P0 SYNCS.PHASECHK.TRANS64.TRYWAIT P2, [UR4], R0 ;  /* 0x00000000ff0005a7 */ /* 0x0005220008041104 */
[----:B------:R-:W-:Y:S01]  /*33c0*/  UIADD3 UR15, UPT, UPT, UR15, -0x1, URZ ;  /* 0xffffffff0f0f7890 */ /* 0x000fe2000fffe0ff */
[----:B------:R2:W-:Y:S01]  /*33d0*/  UTCIMMA gdesc[UR26], gdesc[UR24], tmem[UR9], tmem[UR22], idesc[UR23], UP4 ;  /* 0x00ff16181a0075ea */ /* 0x0005e2000a000109 */
[----:B------:R-:W-:Y:S01]  /*33e0*/  UPLOP3.LUT UP4, UPT, UPT, UPT, UPT, 0x80, 0x8 ;  /* 0x000000000008789c */ /* 0x000fe20003f8f070 */
[----:B------:R-:W-:Y:S01]  /*33f0*/  UMOV UR29, 0x80004020 ;  /* 0x80004020001d7882 */ /* 0x000fe20000000000 */
[----:B------:R-:W-:Y:S01]  /*3400*/  UMOV UR14, UR17 ;  /* 0x00000011000e7c82 */ /* 0x000fe20008000000 */
[----:B------:R2:W-:Y:S01]  /*3410*/  UTCIMMA gdesc[UR28], gdesc[UR30], tmem[UR9], tmem[UR20], idesc[UR21], UPT ;  /* 0x00ff141e1c0075ea */ /* 0x0005e2000b800109 */
[----:B------:R2:W-:Y:S01]  /*3420*/  UTCBAR [UR7], URZ ;  /* 0x000000ff070073e9 */ /* 0x0005e200080000ff */
[----:B------:R-:W-:Y:S06]  /*3430*/  BRA.U UP0, `(.L_x_60) ;  /* 0xfffffffd00787547 */ /* 0x000fec000b83ffff */
.L_x_57:
[----:B------:R-:W-:Y:S01]  /*3440*/  UIADD3 UR18, UPT, UPT, UR18, 0x1, URZ ;  /* 0x0000000112127890 */ /* 0x000fe2000fffe0ff */
[C---:B------:R-:W-:Y:S01]  /*3450*/  ISETP.NE.AND P0, PT, R10.reuse, 0x2, PT ;  /* 0x000000020a00780c */ /* 0x040fe20003f05270 */
[----:B------:R-:W-:Y:S02]  /*3460*/  UIADD3 UR8, UPT, UPT, UR8, 0xa0, URZ ;  /* 0x000000a008087890 */ /* 0x000fe4000fffe0ff */
[----:B------:R-:W-:Y:S01]  /*3470*/  UISETP.NE.AND UP0, UPT, UR18, 0x4, UPT ;  /* 0x000000041200788c */ /* 0x000fe2000bf05270 */
[----:B-12---:R-:W-:Y:S02]  /*3480*/  SEL R0, RZ, 0x1, P0 ;  /* 0x00000001ff007807 */ /* 0x006fe40000000000 */
[----:B------:R-:W-:Y:S01]  /*3490*/  SEL R10, R10, RZ, P0 ;  /* 0x000000ff0a0a7207 */ /* 0x000fe20000000000 */
[----:B------:R-:W-:Y:S01]  /*34a0*/  USEL UR4, URZ, 0x1, UP0 ;  /* 0x00000001ff047887 */ /* 0x000fe20008000000 */
[----:B------:R-:W-:Y:S01]  /*34b0*/  LOP3.LUT R9, R9, R0, RZ, 0x3c, !PT ;  /* 0x0000000009097212 */ /* 0x000fe200078e3cff */
[----:B------:R-:W-:Y:S01]  /*34c0*/  USEL UR18, UR18, URZ, UP0 ;  /* 0x000000ff12127287 */ /* 0x000fe20008000000 */
[----:B------:R1:W-:Y:S03]  /*34d0*/  UTCBAR [UR8], URZ ;  /* 0x000000ff080073e9 */ /* 0x0003e600080000ff */
[----:B------:R-:W-:Y:S01]  /*34e0*/  LOP3.LUT R11, R11, UR4, RZ, 0x3c, !PT ;  /* 0x000000040b0b7c12 */ /* 0x000fe2000f8e3cff */
[----:B------:R-:W-:Y:S07]  /*34f0*/  @P1 BRA `(.L_x_61) ;  /* 0xfffffff800b01947 */ /* 0x000fee000383ffff */
[----:B------:R-:W2:Y:S01]  /*3500*/  S2UR UR4, SR_CgaCtaId ;  /* 0x00000000000479c3 */ /* 0x000ea20000008800 */
[----:B------:R-:W-:Y:S01]  /*3510*/  ELECT P0, URZ, PT ;  /* 0x0000000000ff782f */ /* 0x000fe20003800000 */
[----:B------:R-:W-:Y:S01]  /*3520*/  IMAD.MOV.U32 R0, RZ, RZ, 0x1 ;  /* 0x00000001ff007424 */ /* 0x000fe200078e00ff */
[----:B------:R-:W-:Y:S01]  /*3530*/  UIADD3 UR6, UPT, UPT, UR6, 0xc0, URZ ;  /* 0x000000c006067890 */ /* 0x000fe2000fffe0ff */
[----:B------:R-:W-:Y:S01]  /*3540*/  SHF.L.U32 R3, R11, 0x1f, RZ ;  /* 0x0000001f0b037819 */ /* 0x000fe200000006ff */
[----:B------:R-:W-:-:S03]  /*3550*/  UMOV UR5, 0x40 ;  /* 0x0000004000057882 */ /* 0x000fc60000000000 */
[----:B------:R-:W-:Y:S01]  /*3560*/  UVIRTCOUNT.DEALLOC.SMPOOL 0x80 ;  /* 0x000000800000784c */ /* 0x000fe20000000000 */
[----:B--2---:R-:W-:Y:S02]  /*3570*/  ULEA UR4, UR4, UR5, 0x18 ;  /* 0x0000000504047291 */ /* 0x004fe4000f8ec0ff */
[----:B------:R-:W-:-:S07]  /*3580*/  ULEA UR5, UR18, UR6, 0x3 ;  /* 0x0000000612057291 */ /* 0x000fce000f8e18ff */
[----:B------:R2:W-:Y:S02]  /*3590*/  @P0 STS.U8 [UR4+0x1c], R0 ;  /* 0x00001c00ff000988 */ /* 0x0005e40008000004 */
[----:B------:R-:W3:Y:S02]  /*35a0*/  SYNCS.PHASECHK.TRANS64.TRYWAIT P0, [UR5], R3 ;  /* 0x00000003ff0075a7 */ /* 0x000ee40008001105 */
[----:B--23--:R-:W-:Y:S05]  /*35b0*/  @!P0 BRA `(.L_x_62) ;  /* 0x0000003000908947 */ /* 0x00cfea0003800000 */
.L_x_121:
[----:B------:R-:W-:-:S04]  /*35c0*/  UIADD3 UR7, UPT, UPT, UR18, 0x1, URZ ;  /* 0x0000000112077890 */ /* 0x000fc8000fffe0ff */
[----:B------:R-:W-:-:S04]  /*35d0*/  UISETP.NE.AND UP0, UPT, UR7, 0x4, UPT ;  /* 0x000000040700788c */ /* 0x000fc8000bf05270 */
[----:B-1----:R-:W-:Y:S02]  /*35e0*/  USEL UR8, URZ, 0x1, UP0 ;  /* 0x00000001ff087887 */ /* 0x002fe40008000000 */
[----:B------:R-:W-:-:S04]  /*35f0*/  USEL UR7, UR7, URZ, UP0 ;  /* 0x000000ff07077287 */ /* 0x000fc80008000000 */
[----:B------:R-:W-:Y:S01]  /*3600*/  ULEA UR5, UR7, UR6, 0x3 ;  /* 0x0000000607057291 */ /* 0x000fe2000f8e18ff */
[----:B------:R-:W-:-:S04]  /*3610*/  LOP3.LUT R2, R11, UR8, RZ, 0x3c, !PT ;  /* 0x000000080b027c12 */ /* 0x000fc8000f8e3cff */
[----:B--2---:R-:W-:-:S04]  /*3620*/  SHF.L.U32 R3, R2, 0x1f, RZ ;  /* 0x0000001f02037819 */ /* 0x004fc800000006ff */
[----:B------:R-:W1:Y:S02]  /*3630*/  SYNCS.PHASECHK.TRANS64.TRYWAIT P0, [UR5], R3 ;  /* 0x00000003ff0075a7 */ /* 0x000e640008001105 */
[----:B-1----:R-:W-:Y:S05]  /*3640*/  @!P0 BRA `(.L_x_63) ;  /* 0x0000003000848947 */ /* 0x002fea0003800000 */
.L_x_123:
        /* <DEDUP_REMOVED lines=9> */
.L_x_125:
[----:B------:R-:W-:-:S04]  /*36e0*/  UIADD3 UR7, UPT, UPT, UR7, 0x1, URZ ;  /* 0x0000000107077890 */ /* 0x000fc8000fffe0ff */
[----:B------:R-:W-:-:S04]  /*36f0*/  UISETP.NE.AND UP0, UPT, UR7, 0x4, UPT ;  /* 0x000000040700788c */ /* 0x000fc8000bf05270 */
[----:B------:R-:W-:Y:S02]  /*3700*/  USEL UR5, URZ, 0x1, UP0 ;  /* 0x00000001ff057887 */ /* 0x000fe40008000000 */
[----:B------:R-:W-:-:S04]  /*3710*/  USEL UR7, UR7, URZ, UP0 ;  /* 0x000000ff07077287 */ /* 0x000fc80008000000 */
[----:B------:R-:W-:Y:S01]  /*3720*/  ULEA UR7, UR7, UR6, 0x3 ;  /* 0x0000000607077291 */ /* 0x000fe2000f8e18ff */
[----:B-1----:R-:W-:-:S04]  /*3730*/  LOP3.LUT R3, R2, UR5, RZ, 0x3c, !PT ;  /* 0x0000000502037c12 */ /* 0x002fc8000f8e3cff */
[----:B------:R-:W-:-:S04]  /*3740*/  SHF.L.U32 R3, R3, 0x1f, RZ ;  /* 0x0000001f03037819 */ /* 0x000fc800000006ff */
[----:B------:R-:W1:Y:S02]  /*3750*/  SYNCS.PHASECHK.TRANS64.TRYWAIT P0, [UR7], R3 ;  /* 0x00000003ff0075a7 */ /* 0x000e640008001107 */
[----:B-1----:R-:W-:Y:S05]  /*3760*/  @!P0 BRA `(.L_x_65) ;  /* 0x00000030006c8947 */ /* 0x002fea0003800000 */
.L_x_127:
[----:B------:R-:W-:Y:S01]  /*3770*/  NOP ;  /* 0x0000000000007918 */ /* 0x000fe20000000000 */
[----:B-1----:R-:W1:Y:S01]  /*3780*/  LDS R0, [UR4+0x14] ;  /* 0x00001404ff007984 */ /* 0x002e620008000800 */
[----:B------:R-:W-:Y:S01]  /*3790*/  ULOP3.LUT UR6, UR19, 0xffff, URZ, 0xc0, !UPT ;  /* 0x0000ffff13067892 */ /* 0x000fe2000f8ec0ff */
[----:B------:R-:W-:Y:S01]  /*37a0*/  UMOV UR8, 0xffff ;  /* 0x0000ffff00087882 */ /* 0x000fe20000000000 */
[----:B------:R-:W-:Y:S02]  /*37b0*/  UMOV UR5, 0x1 ;  /* 0x0000000100057882 */ /* 0x000fe40000000000 */
[----:B------:R-:W-:-:S04]  /*37c0*/  USHF.R.U32.HI UR6, URZ, 0x5, UR6 ;  /* 0x00000005ff067899 */ /* 0x000fc80008011606 */
[----:B------:R-:W-:Y:S02]  /*37d0*/  USHF.L.U32 UR8, UR8, UR6, URZ ;  /* 0x0000000608087299 */ /* 0x000fe400080006ff */
[----:B------:R-:W-:-:S04]  /*37e0*/  USHF.L.U32 UR5, UR5, UR6, URZ ;  /* 0x0000000605057299 */ /* 0x000fc800080006ff */
[----:B-1----:R-:W-:-:S04]  /*37f0*/  LOP3.LUT R0, R0, UR8, RZ, 0xc0, !PT ;  /* 0x0000000800007c12 */ /* 0x002fc8000f8ec0ff */
[----:B------:R-:W-:-:S13]  /*3800*/  ISETP.NE.AND P0, PT, R0, UR8, PT ;  /* 0x0000000800007c0c */ /* 0x000fda000bf05270 */
[----:B------:R-:W-:Y:S05]  /*3810*/  @P0 BRA `(.L_x_66) ;  /* 0x0000000000580947 */ /* 0x000fea0003800000 */
[----:B------:R-:W1:Y:S02]  /*3820*/  LDS R0, [UR4+0x18] ;  /* 0x00001804ff007984 */ /* 0x000e640008000800 */
[----:B-1----:R-:W-:-:S04]  /*3830*/  LOP3.LUT R0, R0, UR5, RZ, 0xc0, !PT ;  /* 0x0000000500007c12 */ /* 0x002fc8000f8ec0ff */
[----:B------:R-:W-:-:S13]  /*3840*/  ISETP.NE.AND P0, PT, R0, UR5, PT ;  /* 0x0000000500007c0c */ /* 0x000fda000bf05270 */
[----:B------:R-:W-:Y:S05]  /*3850*/  @P0 BRA `(.L_x_67) ;  /* 0x00000000003c0947 */ /* 0x000fea0003800000 */
[----:B------:R-:W1:Y:S01]  /*3860*/  S2R R2, SR_LANEID ;  /* 0x0000000000027919 */ /* 0x000e620000000000 */
[----:B------:R-:W-:Y:S01]  /*3870*/  ULOP3.LUT UR8, URZ, UR8, URZ, 0x33, !UPT ;  /* 0x00000008ff087292 */ /* 0x000fe2000f8e33ff */
[----:B------:R-:W-:Y:S01]  /*3880*/  LOP3.LUT R4, RZ, UR5, RZ, 0x33, !PT ;  /* 0x00000005ff047c12 */ /* 0x000fe2000f8e33ff */
[----:B------:R-:W-:Y:S02]  /*3890*/  VOTEU.ANY UR7, UPT, PT ;  /* 0x0000000000077886 */ /* 0x000fe400038e0100 */
[----:B------:R-:W-:Y:S01]  /*38a0*/  UFLO.U32 UR7, UR7 ;  /* 0x00000007000772bd */ /* 0x000fe200080e0000 */
[----:B------:R-:W2:Y:S01]  /*38b0*/  REDUX UR5, R4 ;  /* 0x00000000040573c4 */ /* 0x000ea20000000000 */
[----:B------:R-:W-:-:S06]  /*38c0*/  IMAD.U32 R0, RZ, RZ, UR8 ;  /* 0x00000008ff007e24 */ /* 0x000fcc000f8e00ff */
[----:B------:R3:W-:Y:S01]  /*38d0*/  UTCATOMSWS.AND URZ, UR8 ;  /* 0x0000000800ff79e3 */ /* 0x0007e20008000000 */
[----:B------:R-:W4:Y:S01]  /*38e0*/  REDUX UR6, R0 ;  /* 0x00000000000673c4 */ /* 0x000f220000000000 */
[----:B-1----:R-:W-:Y:S01]  /*38f0*/  ISETP.EQ.U32.AND P0, PT, R2, UR7, PT ;  /* 0x0000000702007c0c */ /* 0x002fe2000bf02070 */
[----:B--2---:R-:W-:Y:S01]  /*3900*/  IMAD.U32 R2, RZ, RZ, UR5 ;  /* 0x00000005ff027e24 */ /* 0x004fe2000f8e00ff */
[----:B----4-:R-:W-:-:S11]  /*3910*/  MOV R3, UR6 ;  /* 0x0000000600037c02 */ /* 0x010fd60008000f00 */
[----:B------:R3:W-:Y:S04]  /*3920*/  @P0 ATOMS.AND RZ, [UR4+0x14], R3 ;  /* 0x00001403ffff098c */ /* 0x0007e8000a800004 */
[----:B------:R3:W-:Y:S01]  /*3930*/  @P0 ATOMS.AND RZ, [UR4+0x18], R2 ;  /* 0x00001802ffff098c */ /* 0x0007e2000a800004 */
[----:B------:R-:W-:Y:S05]  /*3940*/  BRA `(.L_x_68) ;  /* 0x0000000000147947 */ /* 0x000fea0003800000 */
.L_x_67:
[----:B------:R-:W-:Y:S02]  /*3950*/  MOV R2, 0x3970 ;  /* 0x0000397000027802 */ /* 0x000fe40000000f00 */
[----:B----45:R-:W-:Y:S05]  /*3960*/  CALL.REL.NOINC `($__internal_0_$__cuda_sm10x_tcgen05_guardrail_trap_col_being_dealloced_not_returned_by_alloc) ;  /* 0x0000003000887944 */ /* 0x030fea0003c00000 */
[----:B------:R-:W-:Y:S05]  /*3970*/  BRA `(.L_x_68) ;  /* 0x0000000000087947 */ /* 0x000fea0003800000 */
.L_x_66:
[----:B------:R-:W-:Y:S02]  /*3980*/  MOV R2, 0x39a0 ;  /* 0x000039a000027802 */ /* 0x000fe40000000f00 */
[----:B----45:R-:W-:Y:S05]  /*3990*/  CALL.REL.NOINC `($__internal_2_$__cuda_sm10x_tcgen05_guardrail_trap_unallocated_columns_being_dealloced) ;  /* 0x0000003000947944 */ /* 0x030fea0003c00000 */
.L_x_68:
[----:B------:R-:W-:Y:S01]  /*39a0*/  NOP ;  /* 0x0000000000007918 */ /* 0x000fe20000000000 */
[----:B---3--:R-:W-:Y:S05]  /*39b0*/  EXIT ;  /* 0x000000000000794d */ /* 0x008fea0003800000 */
.L_x_50:
[----:B------:R-:W-:-:S09]  /*39c0*/  UISETP.NE.OR UP2, UPT, UR8, 0x3, !UP2 ;  /* 0x000000030800788c */ /* 0x000fd2000d745670 */
[----:B------:R-:W-:Y:S05]  /*39d0*/  BRA.U UP2, `(.L_x_69) ;  /* 0x0000000902c87547 */ /* 0x000fea000b800000 */
[----:B------:R-:W1:Y:S01]  /*39e0*/  LDCU.64 UR6, c[0x0][0x888] ;  /* 0x00011100ff0677ac */ /* 0x000e620008000a00 */
[----:B------:R-:W2:Y:S01]  /*39f0*/  LDC R0, c[0x0][0xb30] ;  /* 0x0002cc00ff007b82 */ /* 0x000ea20000000800 */
[----:B------:R-:W-:Y:S01]  /*3a00*/  IMAD.MOV.U32 R30, RZ, RZ, 0x1 ;  /* 0x00000001ff1e7424 */ /* 0x000fe200078e00ff */
[----:B------:R-:W-:Y:S01]  /*3a10*/  CS2R R28, SRZ ;  /* 0x00000000001c7805 */ /* 0x000fe2000001ff00 */
[----:B------:R-:W4:Y:S01]  /*3a20*/  LDCU.64 UR4, c[0x0][0x890] ;  /* 0x00011200ff0477ac */ /* 0x000f220008000a00 */
[----:B------:R-:W-:Y:S01]  /*3a30*/  IMAD.MOV.U32 R25, RZ, RZ, 0x1000 ;  /* 0x00001000ff197424 */ /* 0x000fe200078e00ff */
[----:B------:R-:W-:-:S03]  /*3a40*/  UMOV UR8, 0x400 ;  /* 0x0000040000087882 */ /* 0x000fc60000000000 */
[----:B------:R-:W3:Y:S01]  /*3a50*/  LDC R19, c[0x0][0x370] ;  /* 0x0000dc00ff137b82 */ /* 0x000ee20000000800 */
[----:B------:R-:W-:-:S07]  /*3a60*/  UPLOP3.LUT UP1, UPT, UPT, UPT, UPT, 0x40, 0x4 ;  /* 0x000000000004789c */ /* 0x000fce0003f2e870 */
[----:B------:R-:W3:Y:S01]  /*3a70*/  LDC R2, c[0x0][0xb0c] ;  /* 0x0002c300ff027b82 */ /* 0x000ee20000000800 */
[----:B-1----:R-:W-:Y:S02]  /*3a80*/  UISETP.NE.U32.AND UP2, UPT, UR6, URZ, UPT ;  /* 0x000000ff0600728c */ /* 0x002fe4000bf45070 */
[----:B------:R-:W-:Y:S02]  /*3a90*/  ULEA UR6, UR37, UR8, 0x18 ;  /* 0x0000000825067291 */ /* 0x000fe4000f8ec0ff */
[----:B------:R-:W-:Y:S02]  /*3aa0*/  UISETP.NE.AND.EX UP2, UPT, UR7, URZ, UPT, UP2 ;  /* 0x000000ff0700728c */ /* 0x000fe4000bf45320 */
[----:B------:R-:W-:Y:S01]  /*3ab0*/  UIADD3 UR7, UPT, UPT, UR6, 0x60, URZ ;  /* 0x0000006006077890 */ /* 0x000fe2000fffe0ff */
[----:B------:R-:W1:Y:S01]  /*3ac0*/  LDC R18, c[0x0][0xb20] ;  /* 0x0002c800ff127b82 */ /* 0x000e620000000800 */
[----:B----4-:R-:W-:Y:S01]  /*3ad0*/  UISETP.NE.U32.AND UP3, UPT, UR4, URZ, UPT ;  /* 0x000000ff0400728c */ /* 0x010fe2000bf65070 */
[----:B--2---:R-:W-:Y:S01]  /*3ae0*/  ISETP.NE.AND P1, PT, R0, 0x1, PT ;  /* 0x000000010000780c */ /* 0x004fe20003f25270 */
[----:B------:R-:W-:-:S02]  /*3af0*/  UPRMT UR37, UR37, 0x654, UR7 ;  /* 0x0000065425257896 */ /* 0x000fc40008000007 */
[----:B------:R-:W-:-:S03]  /*3b00*/  UISETP.NE.AND.EX UP3, UPT, UR5, URZ, UPT, UP3 ;  /* 0x000000ff0500728c */ /* 0x000fc6000bf65330 */
[----:B------:R-:W2:Y:S08]  /*3b10*/  LDC.64 R32, c[0x0][0x348] ;  /* 0x0000d200ff207b82 */ /* 0x000eb00000000a00 */
[----:B------:R-:W4:Y:S08]  /*3b20*/  LDC.64 R16, c[0x0][0xb10] ;  /* 0x0002c400ff107b82 */ /* 0x000f300000000a00 */
[----:B------:R-:W1:Y:S08]  /*3b30*/  LDC.64 R6, c[0x0][0xb18] ;  /* 0x0002c600ff067b82 */ /* 0x000e700000000a00 */
[----:B------:R-:W1:Y:S08]  /*3b40*/  LDC.64 R4, c[0x0][0xb28] ;  /* 0x0002ca00ff047b82 */ /* 0x000e700000000a00 */
[----:B---3--:R-:W1:Y:S02]  /*3b50*/  LDC R24, c[0x0][0x374] ;  /* 0x0000dd00ff187b82 */ /* 0x008e640000000800 */
.L_x_77:
[C---:B------:R-:W-:Y:S02]  /*3b60*/  LEA R0, R29.reuse, UR6, 0x3 ;  /* 0x000000061d007c11 */ /* 0x040fe4000f8e18ff */
[----:B------:R-:W-:Y:S02]  /*3b70*/  SHF.L.U32 R3, R28, 0x1f, RZ ;  /* 0x0000001f1c037819 */ /* 0x000fe400000006ff */
[----:B------:R-:W-:Y:S02]  /*3b80*/  LEA R20, R29, UR6, 0x4 ;  /* 0x000000061d147c11 */ /* 0x000fe4000f8e20ff */
[----:B---3--:R-:W3:Y:S02]  /*3b90*/  SYNCS.PHASECHK.TRANS64.TRYWAIT P0, [R0+URZ+0x80], R3 ;  /* 0x00008003000075a7 */ /* 0x008ee400080011ff */
[----:B---3--:R-:W-:Y:S05]  /*3ba0*/  @!P0 BRA `(.L_x_70) ;  /* 0x0000002c00748947 */ /* 0x008fea0003800000 */
.L_x_128:
[----:B------:R-:W-:Y:S01]  /*3bb0*/  ISETP.GE.AND P0, PT, R40, 0x1, PT ;  /* 0x000000012800780c */ /* 0x000fe20003f06270 */
[----:B------:R-:W1:Y:S01]  /*3bc0*/  LDS.128 R20, [R20+0x110] ;  /* 0x0001100014147984 */ /* 0x000e620000000c00 */
[----:B------:R-:W-:Y:S01]  /*3bd0*/  ISETP.NE.U32.AND P4, PT, RZ, UR4, PT ;  /* 0x00000004ff007c0c */ /* 0x000fe2000bf85070 */
[----:B---3--:R-:W-:Y:S01]  /*3be0*/  VIADD R0, R0, 0x90 ;  /* 0x0000009000007836 */ /* 0x008fe20000000000 */
[----:B------:R-:W-:Y:S02]  /*3bf0*/  SHF.L.U32 R26, R30, 0x1f, RZ ;  /* 0x0000001f1e1a7819 */ /* 0x000fe400000006ff */
[----:B------:R-:W-:Y:S02]  /*3c00*/  ISETP.NE.AND.EX P4, PT, RZ, UR5, PT, P4 ;  /* 0x00000005ff007c0c */ /* 0x000fe4000bf85340 */
[----:B------:R-:W-:Y:S01]  /*3c10*/  PRMT R0, RZ, 0x654, R0 ;  /* 0x00000654ff007816 */ /* 0x000fe20000000000 */
[----:B------:R-:W-:Y:S01]  /*3c20*/  @!PT LDS RZ, [RZ] ;  /* 0x00000000fffff984 */ /* 0x000fe20000000800 */
[----:B------:R-:W-:Y:S01]  /*3c30*/  @!PT LDS RZ, [RZ] ;  /* 0x00000000fffff984 */ /* 0x000fe20000000800 */
[----:B------:R-:W-:Y:S01]  /*3c40*/  @!PT LDS RZ, [RZ] ;  /* 0x00000000fffff984 */ /* 0x000fe20000000800 */
[----:B------:R-:W-:Y:S01]  /*3c50*/  @!PT LDS RZ, [RZ] ;  /* 0x00000000fffff984 */ /* 0x000fe20000000800 */
[----:B------:R3:W-:Y:S06]  /*3c60*/  MEMBAR.ALL.CTA ;  /* 0x0000000000007992 */ /* 0x0007ec0000008000 */
[----:B---3--:R-:W3:Y:S02]  /*3c70*/  FENCE.VIEW.ASYNC.S ;  /* 0x00000000000073c6 */ /* 0x008ee40000000000 */
[----:B---3--:R3:W-:Y:S01]  /*3c80*/  SYNCS.ARRIVE.TRANS64.RED.A1T0 RZ, [R0+URZ], RZ ;  /* 0x000000ff00ff79a7 */ /* 0x0087e200081004ff */
[----:B-1----:R-:W-:Y:S11]  /*3c90*/  LOP3.LUT P3, RZ, R22, 0x1, RZ, 0xc0, !PT ;  /* 0x0000000116ff7812 */ /* 0x002ff6000786c0ff */
[----:B------:R-:W-:Y:S02]  /*3ca0*/  @!UPT UIADD3 URZ, UPT, UPT, URZ, URZ, URZ ;  /* 0x000000fffffff290 */ /* 0x000fe4000fffe0ff */
[----:B------:R-:W-:Y:S02]  /*3cb0*/  @P3 MOV R13, R20 ;  /* 0x00000014000d3202 */ /* 0x000fe40000000f00 */
[----:B------:R-:W-:Y:S01]  /*3cc0*/  @P3 LOP3.LUT R8, R21, 0xffff, RZ, 0xc0, !PT ;  /* 0x0000ffff15083812 */ /* 0x000fe200078ec0ff */
[----:B---3--:R-:W-:Y:S06]  /*3cd0*/  @!P0 BRA `(.L_x_71) ;  /* 0x0000000000a48947 */ /* 0x008fec0003800000 */
[----:B------:R-:W-:Y:S01]  /*3ce0*/  IMAD.HI.U32 R31, R24, R7, RZ ;  /* 0x00000007181f7227 */ /* 0x000fe200078e00ff */
[----:B------:R-:W-:Y:S02]  /*3cf0*/  ISETP.NE.AND P0, PT, R6, 0x1, PT ;  /* 0x000000010600780c */ /* 0x000fe40003f05270 */
[----:B------:R-:W-:Y:S01]  /*3d00*/  ISETP.NE.AND P2, PT, R40, 0x1, PT ;  /* 0x000000012800780c */ /* 0x000fe20003f45270 */
[----:B----4-:R-:W-:Y:S01]  /*3d10*/  IMAD.HI.U32 R34, R19, R16, RZ ;  /* 0x0000001013227227 */ /* 0x010fe200078e00ff */
[----:B------:R-:W-:Y:S02]  /*3d20*/  SHF.R.U32.HI R31, RZ, R18, R31 ;  /* 0x00000012ff1f7219 */ /* 0x000fe4000001161f */
[----:B------:R-:W-:Y:S01]  /*3d30*/  ISETP.NE.AND P5, PT, R2, 0x1, PT ;  /* 0x000000010200780c */ /* 0x000fe20003fa5270 */
[----:B------:R-:W-:Y:S01]  /*3d40*/  IMAD.HI.U32 R36, R13, R16, RZ ;  /* 0x000000100d247227 */ /* 0x000fe200078e00ff */
[----:B------:R-:W-:Y:S02]  /*3d50*/  SHF.R.U32.HI R34, RZ, R17, R34 ;  /* 0x00000011ff227219 */ /* 0x000fe40000011622 */
[----:B------:R-:W-:Y:S01]  /*3d60*/  SEL R3, R24, R31, !P0 ;  /* 0x0000001f18037207 */ /* 0x000fe20004000000 */
[C---:B------:R-:W-:Y:S01]  /*3d70*/  IMAD.HI.U32 R31, R8.reuse, R7, RZ ;  /* 0x00000007081f7227 */ /* 0x040fe200078e00ff */
[----:B------:R-:W-:Y:S02]  /*3d80*/  SEL R11, R19, R34, !P5 ;  /* 0x00000022130b7207 */ /* 0x000fe40006800000 */
[----:B------:R-:W-:Y:S01]  /*3d90*/  SHF.R.U32.HI R36, RZ, R17, R36 ;  /* 0x00000011ff247219 */ /* 0x000fe20000011624 */
[----:B------:R-:W-:Y:S01]  /*3da0*/  IMAD.HI.U32 R38, R3, R4, RZ ;  /* 0x0000000403267227 */ /* 0x000fe200078e00ff */
[----:B------:R-:W-:Y:S03]  /*3db0*/  SHF.R.U32.HI R31, RZ, R18, R31 ;  /* 0x00000012ff1f7219 */ /* 0x000fe6000001161f */
[----:B------:R-:W-:Y:S01]  /*3dc0*/  IMAD.HI.U32 R34, R11, R4, RZ ;  /* 0x000000040b227227 */ /* 0x000fe200078e00ff */
[----:B------:R-:W-:Y:S02]  /*3dd0*/  @P2 SHF.R.U32.HI R3, RZ, R5, R38 ;  /* 0x00000005ff032219 */ /* 0x000fe40000011626 */
[----:B------:R-:W-:Y:S02]  /*3de0*/  SEL R9, R8, R31, !P0 ;  /* 0x0000001f08097207 */ /* 0x000fe40004000000 */
[----:B------:R-:W-:Y:S01]  /*3df0*/  @P2 SHF.R.U32.HI R11, RZ, R5, R34 ;  /* 0x00000005ff0b2219 */ /* 0x000fe20000011622 */
[C---:B------:R-:W-:Y:S01]  /*3e00*/  IMAD R10, R40.reuse, R3, RZ ;  /* 0x00000003280a7224 */ /* 0x040fe200078e02ff */
[----:B------:R-:W-:Y:S01]  /*3e10*/  SEL R3, R13, R36, !P5 ;  /* 0x000000240d037207 */ /* 0x000fe20006800000 */
[C---:B------:R-:W-:Y:S03]  /*3e20*/  IMAD.HI.U32 R14, R9.reuse, R4, RZ ;  /* 0x00000004090e7227 */ /* 0x040fe600078e00ff */
[----:B------:R-:W-:Y:S01]  /*3e30*/  ISETP.GE.AND P0, PT, R9, R10, PT ;  /* 0x0000000a0900720c */ /* 0x000fe20003f06270 */
[C---:B------:R-:W-:Y:S01]  /*3e40*/  IMAD R12, R40.reuse, R11, RZ ;  /* 0x0000000b280c7224 */ /* 0x040fe200078e02ff */
[-C--:B------:R-:W-:Y:S04]  /*3e50*/  SHF.R.U32.HI R14, RZ, R5.reuse, R14 ;  /* 0x00000005ff0e7219 */ /* 0x080fe8000001160e */
[----:B------:R-:W-:Y:S02]  /*3e60*/  ISETP.GE.OR P0, PT, R3, R12, P0 ;  /* 0x0000000c0300720c */ /* 0x000fe40000706670 */
[----:B------:R-:W-:Y:S05]  /*3e70*/  SEL R15, R9, R14, !P2 ;  /* 0x0000000e090f7207 */ /* 0x000fea0005000000 */
[----:B------:R-:W-:Y:S04]  /*3e80*/  IMAD.MOV R14, RZ, RZ, -R15 ;  /* 0x000000ffff0e7224 */ /* 0x000fe800078e0a0f */
[----:B------:R-:W-:Y:S02]  /*3e90*/  IMAD R14, R40, R14, R9 ;  /* 0x0000000e280e7224 */ /* 0x000fe400078e0209 */
[C---:B------:R-:W-:Y:S05]  /*3ea0*/  @!P0 IMAD.HI.U32 R10, R3.reuse, R4, RZ ;  /* 0x00000004030a8227 */ /* 0x040fea00078e00ff */
[----:B------:R-:W-:Y:S04]  /*3eb0*/  @!P0 SHF.R.U32.HI R10, RZ, R5, R10 ;  /* 0x00000005ff0a8219 */ /* 0x000fe8000001160a */
[----:B------:R-:W-:Y:S01]  /*3ec0*/  @!P0 SEL R0, R3, R10, !P2 ;  /* 0x0000000a03008207 */ /* 0x000fe20005000000 */
[----:B------:R-:W-:Y:S03]  /*3ed0*/  IMAD.MOV R10, RZ, RZ, -R3 ;  /* 0x000000ffff0a7224 */ /* 0x000fe600078e0a03 */
[----:B------:R-:W-:Y:S01]  /*3ee0*/  @!P0 IADD3 R15, PT, PT, R15, -R0, RZ ;  /* 0x800000000f0f8210 */ /* 0x000fe20007ffe0ff */
[----:B------:R-:W-:Y:S01]  /*3ef0*/  @!P0 IMAD R0, R11, R14, R0 ;  /* 0x0000000e0b008224 */ /* 0x000fe200078e0200 */
[----:B------:R-:W-:Y:S01]  /*3f00*/  IADD3 R11, PT, PT, -R9, RZ, RZ ;  /* 0x000000ff090b7210 */ /* 0x000fe20007ffe1ff */
[----:B------:R-:W-:Y:S02]  /*3f10*/  IMAD R13, R2, R10, R13 ;  /* 0x0000000a020d7224 */ /* 0x000fe400078e020d */
[----:B------:R-:W-:Y:S02]  /*3f20*/  @!P0 IMAD R9, R15, R40, R3 ;  /* 0x000000280f098224 */ /* 0x000fe400078e0203 */
[----:B------:R-:W-:Y:S02]  /*3f30*/  @!P0 IMAD.MOV.U32 R3, RZ, RZ, R0 ;  /* 0x000000ffff038224 */ /* 0x000fe400078e0000 */
[----:B------:R-:W-:Y:S02]  /*3f40*/  IMAD R8, R6, R11, R8 ;  /* 0x0000000b06087224 */ /* 0x000fe400078e0208 */
[----:B------:R-:W-:Y:S02]  /*3f50*/  IMAD R13, R3, R2, R13 ;  /* 0x00000002030d7224 */ /* 0x000fe400078e020d */
[----:B------:R-:W-:Y:S02]  /*3f60*/  IMAD R8, R9, R6, R8 ;  /* 0x0000000609087224 */ /* 0x000fe400078e0208 */
.L_x_71:
[----:B------:R-:W-:Y:S05]  /*3f70*/  BRA.U UP1, `(.L_x_72) ;  /* 0x0000000101107547 */ /* 0x000fea000b800000 */
[----:B------:R-:W-:Y:S04]  /*3f80*/  MOV R0, UR13 ;  /* 0x0000000d00007c02 */ /* 0x000fe80008000f00 */
[----:B------:R-:W-:Y:S04]  /*3f90*/  SHF.L.U32 R3, R0, 0x1f, RZ ;  /* 0x0000001f00037819 */ /* 0x000fe800000006ff */
[----:B------:R-:W1:Y:S02]  /*3fa0*/  SYNCS.PHASECHK.TRANS64.TRYWAIT P0, [UR6+0x78], R3 ;  /* 0x00007803ff0075a7 */ /* 0x000e640008001106 */
[----:B-1----:R-:W-:Y:S05]  /*3fb0*/  @!P0 BRA `(.L_x_73) ;  /* 0x0000002800848947 */ /* 0x002fea0003800000 */
.L_x_72:
[----:B------:R-:W-:Y:S05]  /*3fc0*/  BRA.U !UP3, `(.L_x_74) ;  /* 0x000000010b347547 */ /* 0x000fea000b800000 */
[----:B------:R-:W-:Y:S01]  /*3fd0*/  UPLOP3.LUT UP0, UPT, UPT, UPT, UP2, 0x80, 0x8 ;  /* 0x000000000008789c */ /* 0x000fe20003f0f020 */
[----:B-1----:R-:W-:Y:S02]  /*3fe0*/  HFMA2 R0, -RZ, RZ, 0, 5.9604644775390625e-08 ;  /* 0x00000001ff007431 */ /* 0x002fe400000001ff */
[----:B------:R-:W-:Y:S03]  /*3ff0*/  IMAD.MOV.U32 R98, RZ, RZ, 0x1 ;  /* 0x00000001ff627424 */ /* 0x000fe600078e00ff */
[----:B------:R-:W-:Y:S05]  /*4000*/  PLOP3.LUT P0, PT, PT, PT, UP0, 0x80, 0x8 ;  /* 0x000000000008781c */ /* 0x000fea0003f0f008 */
[----:B------:R-:W1:Y:S01]  /*4010*/  @UP0 LDCU.64 UR8, c[0x0][0x888] ;  /* 0x00011100ff0807ac */ /* 0x000e620008000a00 */
[----:B------:R-:W-:Y:S07]  /*4020*/  @UP0 UIMAD UR7, UR36, UR4, URZ ;  /* 0x00000004240702a4 */ /* 0x000fee000f8e02ff */
[----:B------:R-:W-:Y:S01]  /*4030*/  @!P0 PRMT R98, R0, 0x7610, R98 ;  /* 0x0000761000628816 */ /* 0x000fe20000000062 */
[----:B-1----:R-:W-:Y:S03]  /*4040*/  @UP0 UIMAD.WIDE UR8, UR7, 0x4, UR8 ;  /* 0x00000004070808a5 */ /* 0x002fe6000f8e0208 */
[----:B------:R-:W1:Y:S03]  /*4050*/  @!UP0 LDCU UR7, c[0x0][0x880] ;  /* 0x00011000ff0787ac */ /* 0x000e660008000800 */
[----:B------:R-:W-:Y:S01]  /*4060*/  IMAD.U32 R10, RZ, RZ, UR8 ;  /* 0x00000008ff0a7e24 */ /* 0x000fe2000f8e00ff */
[----:B------:R-:W-:Y:S05]  /*4070*/  MOV R11, UR9 ;  /* 0x00000009000b7c02 */ /* 0x000fea0008000f00 */
[----:B-----5:R3:W5:Y:S02]  /*4080*/  @P0 LDG.E R48, desc[UR40][R10.64] ;  /* 0x000000280a300981 */ /* 0x020764000c1e1900 */
[----:B-1-3--:R-:W-:Y:S07]  /*4090*/  @!P0 IMAD.U32 R48, RZ, RZ, UR7 ;  /* 0x00000007ff308e24 */ /* 0x00afee000f8e00ff */
.L_x_74:
[----:B-----5:R-:W-:Y:S01]  /*40a0*/  @!P4 ISETP.EQ.AND P5, PT, R48, RZ, PT ;  /* 0x000000ff3000c20c */ /* 0x020fe20003fa2270 */
[----:B------:R-:W-:Y:S01]  /*40b0*/  @!UPT UIADD3 URZ, UPT, UPT, URZ, URZ, URZ ;  /* 0x000000fffffff290 */ /* 0x000fe2000fffe0ff */
[----:B------:R-:W-:Y:S11]  /*40c0*/  @!P4 BRA `(.L_x_75) ;  /* 0x000000000014c947 */ /* 0x000ff60003800000 */
[----:B------:R-:W-:Y:S02]  /*40d0*/  LOP3.LUT P0, RZ, R98, 0xff, RZ, 0xc0, !PT ;  /* 0x000000ff62ff7812 */ /* 0x000fe4000780c0ff */
[----:B------:R-:W-:Y:S04]  /*40e0*/  PLOP3.LUT P5, PT, PT, PT, UP0, 0x80, 0x8 ;  /* 0x000000000008781c */ /* 0x000fe80003faf008 */
[----:B------:R-:W-:Y:S07]  /*40f0*/  PLOP3.LUT P5, PT, P5, PT, PT, 0x8, 0x80 ;  /* 0x000000000080781c */ /* 0x000fee0002fae170 */
[----:B------:R-:W-:Y:S11]  /*4100*/  @P0 ISETP.EQ.AND P5, PT, R48, RZ, PT ;  /* 0x000000ff3000020c */ /* 0x000ff60003fa2270 */
[----:B------:R-:W-:Y:S02]  /*4110*/  @!UPT UIADD3 URZ, UPT, UPT, URZ, URZ, URZ ;  /* 0x000000fffffff290 */ /* 0x000fe4000fffe0ff */
.L_x_75:
[----:B------:R-:W3:Y:S01]  /*4120*/  SYNCS.PHASECHK.TRANS64.TRYWAIT P4, [UR6+0x68], R26 ;  /* 0x0000681aff0075a7 */ /* 0x000ee20008081106 */
[----:B------:R-:W-:Y:S01]  /*4130*/  @P3 SHF.R.U32.HI R27, RZ, 0x10, R21 ;  /* 0x00000010ff1b3819 */ /* 0x000fe20000011615 */
[----:B------:R-:W-:Y:S01]  /*4140*/  VIADD R29, R29, 0x1 ;  /* 0x000000011d1d7836 */ /* 0x000fe20000000000 */
[----:B------:R-:W5:Y:S08]  /*4150*/  LDC.64 R14, c[0x0][0xb10] ;  /* 0x0002c400ff0e7b82 */ /* 0x000f700000000a00 */
[----:B------:R-:W2:Y:S08]  /*4160*/  LDC.64 R10, c[0x0][0xb18] ;  /* 0x0002c600ff0a7b82 */ /* 0x000eb00000000a00 */
[----:B-1----:R-:W1:Y:S08]  /*4170*/  @!P1 LDC R0, c[0x0][0xb20] ;  /* 0x0002c800ff009b82 */ /* 0x002e700000000800 */
[----:B------:R-:W4:Y:S01]  /*4180*/  @!P1 LDC R3, c[0x0][0xb0c] ;  /* 0x0002c300ff039b82 */ /* 0x000f220000000800 */
[----:B-----5:R-:W-:Y:S05]  /*4190*/  @!P1 IMAD.HI.U32 R14, R13, R14, RZ ;  /* 0x0000000e0d0e9227 */ /* 0x020fea00078e00ff */
[----:B------:R-:W-:Y:S01]  /*41a0*/  @!P1 SHF.R.U32.HI R14, RZ, R15, R14 ;  /* 0x0000000fff0e9219 */ /* 0x000fe2000001160e */
[----:B--2---:R-:W-:Y:S01]  /*41b0*/  @!P1 IMAD.HI.U32 R11, R8, R11, RZ ;  /* 0x0000000b080b9227 */ /* 0x004fe200078e00ff */
[----:B------:R-:W-:Y:S04]  /*41c0*/  @!P1 ISETP.NE.AND P0, PT, R10, 0x1, PT ;  /* 0x000000010a00980c */ /* 0x000fe80003f05270 */
[----:B-1----:R-:W-:Y:S02]  /*41d0*/  @!P1 SHF.R.U32.HI R9, RZ, R0, R11 ;  /* 0x00000000ff099219 */ /* 0x002fe4000001160b */
[----:B----4-:R-:W-:Y:S02]  /*41e0*/  @!P1 ISETP.NE.AND P2, PT, R3, 0x1, PT ;  /* 0x000000010300980c */ /* 0x010fe40003f45270 */
[----:B------:R-:W-:Y:S02]  /*41f0*/  @!P1 SEL R9, R8, R9, !P0 ;  /* 0x0000000908099207 */ /* 0x000fe40004000000 */
[----:B------:R-:W-:Y:S02]  /*4200*/  ELECT P0, URZ, PT ;  /* 0x0000000000ff782f */ /* 0x000fe40003800000 */
[----:B------:R-:W-:Y:S05]  /*4210*/  @!P1 SEL R14, R13, R14, !P2 ;  /* 0x0000000e0d0e9207 */ /* 0x000fea0005000000 */
[----:B------:R-:W-:Y:S02]  /*4220*/  @!P1 IMAD.IADD R0, R9, 0x1, -R14 ;  /* 0x0000000109009824 */ /* 0x000fe400078e0a0e */
[----:B------:R-:W-:Y:S02]  /*4230*/  @!P1 IMAD.IADD R9, R14, 0x1, -R9 ;  /* 0x000000010e099824 */ /* 0x000fe400078e0a09 */
[----:B------:R-:W-:Y:S02]  /*4240*/  @!P1 IMAD R13, R0, R3, R13 ;  /* 0x00000003000d9224 */ /* 0x000fe400078e020d */
[----:B------:R-:W-:Y:S01]  /*4250*/  @!P1 IMAD R8, R9, R10, R8 ;  /* 0x0000000a09089224 */ /* 0x000fe200078e0208 */
[----:B---3--:R-:W-:Y:S06]  /*4260*/  @!P4 BRA `(.L_x_76) ;  /* 0x0000002400f0c947 */ /* 0x008fec0003800000 */
.L_x_131:
[----:B------:R-:W-:Y:S01]  /*4270*/  PLOP3.LUT P5, PT, P5, P0, PT, 0xf2, 0x2f ;  /* 0x00000000002f781c */ /* 0x000fe20002fa1e72 */
[----:B------:R-:W-:Y:S01]  /*4280*/  UMOV UR14, 0x0 ;  /* 0x00000000000e7882 */ /* 0x000fe20000000000 */
[----:B------:R-:W-:Y:S01]  /*4290*/  LOP3.LUT R30, R30, 0x1, RZ, 0x3c, !PT ;  /* 0x000000011e1e7812 */ /* 0x000fe200078e3cff */
[----:B------:R-:W-:Y:S01]  /*42a0*/  UMOV UR15, 0x10000000 ;  /* 0x10000000000f7882 */ /* 0x000fe20000000000 */
[----:B------:R-:W-:Y:S01]  /*42b0*/  UMOV UR12, UR36 ;  /* 0x00000024000c7c82 */ /* 0x000fe20008000000 */
[----:B------:R-:W-:Y:S08]  /*42c0*/  @P3 R2UR UR36, R27 ;  /* 0x000000001b2432ca */ /* 0x000ff000000e0000 */
[----:B-1----:R-:W-:Y:S01]  /*42d0*/  @!P5 IADD3 R3, P0, PT, R32, 0x580, RZ ;  /* 0x000005802003d810 */ /* 0x002fe20007f1e0ff */
[----:B------:R-:W-:Y:S01]  /*42e0*/  @!P5 IMAD.SHL.U32 R97, R97, 0x40, RZ ;  /* 0x000000406161d824 */ /* 0x000fe200078e00ff */
[----:B------:R-:W-:Y:S01]  /*42f0*/  VOTEU.ALL UP1, P5 ;  /* 0x0000000000ff7886 */ /* 0x000fe20002820000 */
[----:B------:R-:W-:Y:S01]  /*4300*/  @!P5 IMAD.SHL.U32 R99, R99, 0x40, RZ ;  /* 0x000000406363d824 */ /* 0x000fe200078e00ff */
[----:B------:R-:W-:Y:S01]  /*4310*/  @!P5 R2UR UR8, R3 ;  /* 0x000000000308d2ca */ /* 0x000fe200000e0000 */
[----:B------:R-:W-:Y:S01]  /*4320*/  @!P5 IMAD.X R0, RZ, RZ, R33, P0 ;  /* 0x000000ffff00d224 */ /* 0x000fe200000e0621 */
[----:B------:R-:W-:Y:S01]  /*4330*/  @!P5 R2UR UR10, R97 ;  /* 0x00000000610ad2ca */ /* 0x000fe200000e0000 */
[----:B------:R-:W-:Y:S01]  /*4340*/  @!UP1 UIADD3 UR9, UPT, UPT, UR6, 0x60, URZ ;  /* 0x0000006006099890 */ /* 0x000fe2000fffe0ff */
[----:B------:R-:W-:Y:S01]  /*4350*/  @!P5 R2UR UR11, R99 ;  /* 0x00000000630bd2ca */ /* 0x000fe200000e0000 */
[----:B------:R-:W-:Y:S01]  /*4360*/  IMAD.IADD R97, R8, 0x1, R81 ;  /* 0x0000000108617824 */ /* 0x000fe200078e0251 */
[----:B------:R-:W-:Y:S01]  /*4370*/  @!P5 R2UR UR7, R0 ;  /* 0x000000000007d2ca */ /* 0x000fe200000e0000 */
[----:B------:R-:W-:Y:S01]  /*4380*/  IMAD.IADD R99, R13, 0x1, R96 ;  /* 0x000000010d637824 */ /* 0x000fe200078e0260 */
[C---:B------:R-:W-:Y:S04]  /*4390*/  ISETP.NE.AND P0, PT, R29.reuse, 0x2, PT ;  /* 0x000000021d00780c */ /* 0x040fe80003f05270 */
[----:B------:R-:W-:Y:S01]  /*43a0*/  SEL R3, RZ, 0x1, P0 ;  /* 0x00000001ff037807 */ /* 0x000fe20000000000 */
[----:B------:R-:W-:Y:S01]  /*43b0*/  IMAD.U32 R10, RZ, RZ, UR8 ;  /* 0x00000008ff0a7e24 */ /* 0x000fe2000f8e00ff */
[----:B------:R-:W-:Y:S01]  /*43c0*/  @!UP1 UIADD3 UR8, UPT, UPT, UR6, 0x200, URZ ;  /* 0x0000020006089890 */ /* 0x000fe2000fffe0ff */
[----:B------:R-:W-:Y:S01]  /*43d0*/  SEL R29, R29, RZ, P0 ;  /* 0x000000ff1d1d7207 */ /* 0x000fe20000000000 */
[----:B------:R-:W-:Y:S01]  /*43e0*/  VOTEU.ALL UP1, P5 ;  /* 0x0000000000ff7886 */ /* 0x000fe20002820000 */
[----:B------:R-:W-:Y:S02]  /*43f0*/  LOP3.LUT R28, R28, R3, RZ, 0x3c, !PT ;  /* 0x000000031c1c7212 */ /* 0x000fe400078e3cff */
[----:B------:R-:W-:Y:S01]  /*4400*/  IMAD.U32 R11, RZ, RZ, UR7 ;  /* 0x00000007ff0b7e24 */ /* 0x000fe2000f8e00ff */
[----:B------:R-:W-:Y:S04]  /*4410*/  @!P5 R2UR UR16, R10 ;  /* 0x000000000a10d2ca */ /* 0x000fe800000e0000 */
[----:B------:R-:W-:Y:S11]  /*4420*/  @!P5 R2UR UR17, R11 ;  /* 0x000000000b11d2ca */ /* 0x000ff600000e0000 */
[----:B------:R-:W-:Y:S02]  /*4430*/  @!UPT UIADD3 URZ, UPT, UPT, URZ, URZ, URZ ;  /* 0x000000fffffff290 */ /* 0x000fe4000fffe0ff */
[----:B------:R3:W-:Y:S01]  /*4440*/  @!UP1 UTMALDG.3D [UR8], [UR16], desc[UR14] ;  /* 0x00000e08100095b4 */ /* 0x0007e20008011000 */
[----:B------:R3:W-:Y:S01]  /*4450*/  @!P5 SYNCS.ARRIVE.TRANS64.RED.A0TR RZ, [UR6+0x60], R25 ;  /* 0x00006019ffffd9a7 */ /* 0x0007e20008300406 */
[----:B------:R-:W-:Y:S01]  /*4460*/  UPLOP3.LUT UP1, UPT, UPT, UPT, UPT, 0x80, 0x8 ;  /* 0x000000000008789c */ /* 0x000fe20003f2f070 */
[----:B------:R-:W-:Y:S01]  /*4470*/  SYNCS.ARRIVE.TRANS64.RED.A1T0 RZ, [UR37], RZ ;  /* 0x000000ffffff79a7 */ /* 0x000fe20008100425 */
[----:B------:R-:W-:Y:S09]  /*4480*/  @P3 BRA `(.L_x_77) ;  /* 0xfffffff400b43947 */ /* 0x000ff2000383ffff */
[----:B------:R-:W-:Y:S07]  /*4490*/  MOV R0, UR6 ;  /* 0x0000000600007c02 */ /* 0x000fee0008000f00 */
.L_x_78:
[----:B-1----:R-:W-:-:S04]  /*44a0*/  SHF.L.U32 R3, R30, 0x1f, RZ ;  /* 0x0000001f1e037819 */ /* 0x002fc800000006ff */
[----:B------:R1:W2:Y:S03]  /*44b0*/  SYNCS.PHASECHK.TRANS64.TRYWAIT P0, [R0+URZ+0x68], R3 ;  /* 0x00006803000075a7 */ /* 0x0002a600080011ff */
[----:B--2---:R-:W-:Y:S05]  /*44c0*/  @!P0 NANOSLEEP.SYNCS 0x989680 ;  /* 0x009896800000895d */ /* 0x004fea0003900000 */
[----:B------:R-:W2:Y:S02]  /*44d0*/  @!P0 SYNCS.PHASECHK.TRANS64 P0, [R0+URZ+0x68], R3 ;  /* 0x00006803000085a7 */ /* 0x000ea400080010ff */
[----:B--23--:R-:W-:Y:S05]  /*44e0*/  @P0 EXIT ;  /* 0x000000000000094d */ /* 0x00cfea0003800000 */
[----:B------:R-:W-:Y:S05]  /*44f0*/  BRA `(.L_x_78) ;  /* 0xfffffffc00e87947 */ /* 0x000fea000383ffff */
.L_x_69:
[----:B------:R-:W-:-:S06]  /*4500*/  UISETP.GE.AND UP1, UPT, UR8, 0x4, UPT ;  /* 0x000000040800788c */ /* 0x000fcc000bf26270 */
[----:B------:R-:W-:-:S13]  /*4510*/  PLOP3.LUT P0, PT, PT, PT, UP1, 0x80, 0x8 ;  /* 0x000000000008781c */ /* 0x000fda0003f0f018 */
[----:B------:R-:W-:Y:S05]  /*4520*/  @!P0 EXIT ;  /* 0x000000000000894d */ /* 0x000fea0003800000 */
[----:B------:R-:W-:Y:S01]  /*4530*/  BAR.SYNC.DEFER_BLOCKING 0x6, 0xa0 ;  /* 0x0182800000007b1d */ /* 0x000fe20000010000 */
[C---:B------:R-:W-:Y:S02]  /*4540*/  IMAD.SHL.U32 R5, R103.reuse, 0x40, RZ ;  /* 0x0000004067057824 */ /* 0x040fe400078e00ff */
[----:B------:R-:W-:Y:S02]  /*4550*/  HFMA2 R113, -RZ, RZ, 0, 0 ;  /* 0x00000000ff717431 */ /* 0x000fe400000001ff */
[C---:B------:R-:W-:Y:S01]  /*4560*/  IMAD.SHL.U32 R0, R103.reuse, 0x20, RZ ;  /* 0x0000002067007824 */ /* 0x040fe200078e00ff */
[----:B------:R-:W-:Y:S01]  /*4570*/  CS2R R108, SRZ ;  /* 0x00000000006c7805 */ /* 0x000fe2000001ff00 */
[----:B------:R-:W-:Y:S01]  /*4580*/  IMAD.SHL.U32 R105, R103, 0x8, RZ ;  /* 0x0000000867697824 */ /* 0x000fe200078e00ff */
[----:B------:R-:W-:Y:S01]  /*4590*/  UMOV UR43, 0x400 ;  /* 0x00000400002b7882 */ /* 0x000fe20000000000 */
[----:B------:R-:W-:Y:S01]  /*45a0*/  LOP3.LUT R2, R5, 0x180, RZ, 0xc0, !PT ;  /* 0x0000018005027812 */ /* 0x000fe200078ec0ff */
[----:B------:R-:W-:Y:S01]  /*45b0*/  ULEA UR43, UR37, UR43, 0x18 ;  /* 0x0000002b252b7291 */ /* 0x000fe2000f8ec0ff */
[----:B------:R-:W1:Y:S01]  /*45c0*/  LDC R101, c[0x0][0x370] ;  /* 0x0000dc00ff657b82 */ /* 0x000e620000000800 */
[----:B------:R-:W-:Y:S01]  /*45d0*/  LOP3.LUT R0, R0, 0xc00, RZ, 0xc0, !PT ;  /* 0x00000c0000007812 */ /* 0x000fe200078ec0ff */
[C---:B------:R-:W-:Y:S01]  /*45e0*/  IMAD.U32 R46, R103.reuse, 0x10000, RZ ;  /* 0x00010000672e7824 */ /* 0x040fe200078e00ff */
[----:B------:R-:W-:Y:S01]  /*45f0*/  LOP3.LUT R105, R2, 0x30, R105, 0xf8, !PT ;  /* 0x0000003002697812 */ /* 0x000fe200078ef869 */
[C---:B------:R-:W-:Y:S01]  /*4600*/  IMAD.SHL.U32 R2, R103.reuse, 0x2, RZ ;  /* 0x0000000267027824 */ /* 0x040fe200078e00ff */
[--C-:B------:R-:W-:Y:S01]  /*4610*/  LOP3.LUT R0, R0, 0x40, R5.reuse, 0xf8, !PT ;  /* 0x0000004000007812 */ /* 0x100fe200078ef805 */
[----:B------:R-:W-:Y:S01]  /*4620*/  IMAD.SHL.U32 R104, R103, 0x10, RZ ;  /* 0x0000001067687824 */ /* 0x000fe200078e00ff */
[----:B------:R-:W-:Y:S01]  /*4630*/  UIADD3 UR4, UPT, UPT, UR43, 0x1200, URZ ;  /* 0x000012002b047890 */ /* 0x000fe2000fffe0ff */
[----:B------:R-:W2:Y:S01]  /*4640*/  LDC R42, c[0x0][0xb0c] ;  /* 0x0002c300ff2a7b82 */ /* 0x000ea20000000800 */
[----:B------:R-:W-:Y:S01]  /*4650*/  LOP3.LUT R105, R105, 0x20, R2, 0x78, !PT ;  /* 0x0000002069697812 */ /* 0x000fe200078e7802 */
[----:B------:R-:W-:Y:S01]  /*4660*/  IMAD.MOV.U32 R44, RZ, RZ, RZ ;  /* 0x000000ffff2c7224 */ /* 0x000fe200078e00ff */
[----:B------:R-:W-:Y:S01]  /*4670*/  LOP3.LUT R0, R0, 0x200, R5, 0xf8, !PT ;  /* 0x0000020000007812 */ /* 0x000fe200078ef805 */
[----:B------:R-:W-:Y:S01]  /*4680*/  IMAD.MOV.U32 R110, RZ, RZ, RZ ;  /* 0x000000ffff6e7224 */ /* 0x000fe200078e00ff */
[----:B------:R-:W-:Y:S01]  /*4690*/  LOP3.LUT R46, R46, 0x600000, RZ, 0xc0, !PT ;  /* 0x006000002e2e7812 */ /* 0x000fe200078ec0ff */
[----:B------:R-:W-:Y:S01]  /*46a0*/  IMAD.U32 R111, RZ, RZ, UR4 ;  /* 0x00000004ff6f7e24 */ /* 0x000fe2000f8e00ff */
[----:B------:R-:W4:Y:S01]  /*46b0*/  LDS R3, [UR43+0x130] ;  /* 0x0001302bff037984 */ /* 0x000f220008000800 */
[----:B------:R-:W1:Y:S01]  /*46c0*/  LDC R100, c[0x0][0xb20] ;  /* 0x0002c800ff647b82 */ /* 0x000e620000000800 */
[----:B------:R-:W-:Y:S01]  /*46d0*/  LOP3.LUT R105, R0, R105, RZ, 0xfc, !PT ;  /* 0x0000006900697212 */ /* 0x000fe200078efcff */
[----:B------:R-:W1:Y:S01]  /*46e0*/  LDCU.64 UR46, c[0x0][0x348] ;  /* 0x00006900ff2e77ac */ /* 0x000e620008000a00 */
[----:B------:R-:W-:-:S02]  /*46f0*/  LOP3.LUT R104, R104, 0x20, RZ, 0xc0, !PT ;  /* 0x0000002068687812 */ /* 0x000fc400078ec0ff */
[----:B------:R-:W-:Y:S01]  /*4700*/  IADD3 R5, PT, PT, R105, UR43, RZ ;  /* 0x0000002b69057c10 */ /* 0x000fe2000fffe0ff */
[----:B------:R-:W1:Y:S02]  /*4710*/  LDCU.64 UR38, c[0x0][0x888] ;  /* 0x00011100ff2677ac */ /* 0x000e640008000a00 */
[----:B------:R-:W1:Y:S01]  /*4720*/  LDC R41, c[0x0][0xb30] ;  /* 0x0002cc00ff297b82 */ /* 0x000e620000000800 */
[----:B------:R-:W-:Y:S01]  /*4730*/  IADD3 R104, PT, PT, -R104, 0x200, R5 ;  /* 0x0000020068687810 */ /* 0x000fe20007ffe105 */
[----:B------:R-:W-:-:S06]  /*4740*/  UIADD3 UR42, UPT, UPT, UR43, 0x200, URZ ;  /* 0x000002002b2a7890 */ /* 0x000fcc000fffe0ff */
[----:B------:R-:W1:Y:S08]  /*4750*/  LDC.64 R90, c[0x0][0xb10] ;  /* 0x0002c400ff5a7b82 */ /* 0x000e700000000a00 */
[----:B------:R-:W1:Y:S08]  /*4760*/  LDC.64 R38, c[0x0][0xb18] ;  /* 0x0002c600ff267b82 */ /* 0x000e700000000a00 */
[----:B------:R-:W1:Y:S01]  /*4770*/  LDC.64 R86, c[0x0][0x888] ;  /* 0x00022200ff567b82 */ /* 0x000e620000000a00 */
[----:B----4-:R-:W-:-:S07]  /*4780*/  IMAD.IADD R46, R3, 0x1, R46 ;  /* 0x00000001032e7824 */ /* 0x010fce00078e022e */
[----:B------:R-:W4:Y:S08]  /*4790*/  LDC.64 R36, c[0x0][0xb28] ;  /* 0x0002ca00ff247b82 */ /* 0x000f300000000a00 */
[----:B------:R-:W1:Y:S08]  /*47a0*/  LDC.64 R88, c[0x0][0x890] ;  /* 0x00022400ff587b82 */ /* 0x000e700000000a00 */
[----:B------:R-:W1:Y:S08]  /*47b0*/  LDC.64 R84, c[0x0][0x8b0] ;  /* 0x00022c00ff547b82 */ /* 0x000e700000000a00 */
[----:B------:R-:W1:Y:S08]  /*47c0*/  LDC.64 R82, c[0x0][0x8a8] ;  /* 0x00022a00ff527b82 */ /* 0x000e700000000a00 */
[----:B--2---:R-:W1:Y:S02]  /*47d0*/  LDC R102, c[0x0][0x374] ;  /* 0x0000dd00ff667b82 */ /* 0x004e640000000800 */
.L_x_96:
[----:B------:R-:W-:Y:S02]  /*47e0*/  LEA R0, R113, UR43, 0x3 ;  /* 0x0000002b71007c11 */ /* 0x000fe4000f8e18ff */
[----:B------:R-:W-:Y:S02]  /*47f0*/  SHF.L.U32 R3, R109, 0x1f, RZ ;  /* 0x0000001f6d037819 */ /* 0x000fe400000006ff */
[----:B------:R-:W-:Y:S02]  /*4800*/  LEA R16, R113, UR43, 0x4 ;  /* 0x0000002b71107c11 */ /* 0x000fe4000f8e20ff */
[----:B--2---:R-:W2:Y:S02]  /*4810*/  SYNCS.PHASECHK.TRANS64.TRYWAIT P0, [R0+URZ+0x80], R3 ;  /* 0x00008003000075a7 */ /* 0x004ea400080011ff */
[----:B-12---:R-:W-:Y:S05]  /*4820*/  @!P0 BRA `(.L_x_79) ;  /* 0x0000002000988947 */ /* 0x006fea0003800000 */
.L_x_132:
[----:B------:R-:W4:Y:S01]  /*4830*/  LDC.64 R12, c[0x0][0xb10] ;  /* 0x0002c400ff0c7b82 */ /* 0x000f220000000a00 */
[----:B------:R-:W4:Y:S01]  /*4840*/  LDS.128 R16, [R16+0x110] ;  /* 0x0001100010107984 */ /* 0x000f220000000c00 */
[----:B-1----:R-:W-:Y:S01]  /*4850*/  ISETP.NE.AND P1, PT, R41, 0x1, PT ;  /* 0x000000012900780c */ /* 0x002fe20003f25270 */
[----:B--2---:R-:W-:Y:S01]  /*4860*/  VIADD R0, R0, 0x90 ;  /* 0x0000009000007836 */ /* 0x004fe20000000000 */
[----:B---3--:R-:W-:Y:S04]  /*4870*/  ISETP.GE.AND P0, PT, R40, 0x1, PT ;  /* 0x000000012800780c */ /* 0x008fe80003f06270 */
[----:B------:R-:W1:Y:S01]  /*4880*/  LDC.64 R10, c[0x0][0xb18] ;  /* 0x0002c600ff0a7b82 */ /* 0x000e620000000a00 */
[----:B------:R-:W-:Y:S01]  /*4890*/  PRMT R0, RZ, 0x654, R0 ;  /* 0x00000654ff007816 */ /* 0x000fe20000000000 */
[----:B------:R-:W-:Y:S01]  /*48a0*/  @!PT LDS RZ, [RZ] ;  /* 0x00000000fffff984 */ /* 0x000fe20000000800 */
[----:B------:R-:W-:Y:S01]  /*48b0*/  @!PT LDS RZ, [RZ] ;  /* 0x00000000fffff984 */ /* 0x000fe20000000800 */
[----:B------:R-:W-:Y:S01]  /*48c0*/  @!PT LDS RZ, [RZ] ;  /* 0x00000000fffff984 */ /* 0x000fe20000000800 */
[----:B------:R-:W-:Y:S01]  /*48d0*/  @!PT LDS RZ, [RZ] ;  /* 0x00000000fffff984 */ /* 0x000fe20000000800 */
[----:B------:R2:W-:Y:S06]  /*48e0*/  MEMBAR.ALL.CTA ;  /* 0x0000000000007992 */ /* 0x0005ec0000008000 */
[----:B--2---:R-:W2:Y:S01]  /*48f0*/  FENCE.VIEW.ASYNC.S ;  /* 0x00000000000073c6 */ /* 0x004ea20000000000 */
[----:B------:R-:W3:Y:S08]  /*4900*/  @!P1 LDC R14, c[0x0][0xb20] ;  /* 0x0002c800ff0e9b82 */ /* 0x000ef00000000800 */
[----:B------:R-:W1:Y:S01]  /*4910*/  @!P1 LDC R9, c[0x0][0xb0c] ;  /* 0x0002c300ff099b82 */ /* 0x000e620000000800 */
[----:B--2---:R2:W-:Y:S01]  /*4920*/  SYNCS.ARRIVE.TRANS64.RED.A1T0 RZ, [R0+URZ], RZ ;  /* 0x000000ff00ff79a7 */ /* 0x0045e200081004ff */
[----:B----4-:R-:W-:Y:S04]  /*4930*/  LOP3.LUT P4, RZ, R18, 0x1, RZ, 0xc0, !PT ;  /* 0x0000000112ff7812 */ /* 0x010fe8000788c0ff */
[----:B------:R-:W-:Y:S09]  /*4940*/  P2R R112, PR, RZ, 0x10 ;  /* 0x00000010ff707803 */ /* 0x000ff20000000000 */
[----:B------:R-:W-:Y:S02]  /*4950*/  @P4 MOV R45, R16 ;  /* 0x00000010002d4202 */ /* 0x000fe40000000f00 */
[----:B------:R-:W-:Y:S01]  /*4960*/  @P4 LOP3.LUT R43, R17, 0xffff, RZ, 0xc0, !PT ;  /* 0x0000ffff112b4812 */ /* 0x000fe200078ec0ff */
[----:B--2---:R-:W-:Y:S06]  /*4970*/  @!P0 BRA `(.L_x_80) ;  /* 0x0000000000a48947 */ /* 0x004fec0003800000 */
[----:B------:R-:W-:Y:S01]  /*4980*/  IMAD.HI.U32 R21, R102, R39, RZ ;  /* 0x0000002766157227 */ /* 0x000fe200078e00ff */
[----:B------:R-:W-:Y:S02]  /*4990*/  ISETP.NE.AND P0, PT, R38, 0x1, PT ;  /* 0x000000012600780c */ /* 0x000fe40003f05270 */
[----:B------:R-:W-:Y:S01]  /*49a0*/  ISETP.NE.AND P2, PT, R40, 0x1, PT ;  /* 0x000000012800780c */ /* 0x000fe20003f45270 */
[----:B------:R-:W-:Y:S01]  /*49b0*/  IMAD.HI.U32 R20, R101, R90, RZ ;  /* 0x0000005a65147227 */ /* 0x000fe200078e00ff */
[----:B------:R-:W-:Y:S02]  /*49c0*/  SHF.R.U32.HI R21, RZ, R100, R21 ;  /* 0x00000064ff157219 */ /* 0x000fe40000011615 */
[----:B------:R-:W-:Y:S01]  /*49d0*/  ISETP.NE.AND P3, PT, R42, 0x1, PT ;  /* 0x000000012a00780c */ /* 0x000fe20003f65270 */
[----:B------:R-:W-:Y:S01]  /*49e0*/  IMAD.HI.U32 R24, R45, R90, RZ ;  /* 0x0000005a2d187227 */ /* 0x000fe200078e00ff */
[----:B------:R-:W-:Y:S02]  /*49f0*/  SHF.R.U32.HI R20, RZ, R91, R20 ;  /* 0x0000005bff147219 */ /* 0x000fe40000011614 */
[----:B------:R-:W-:Y:S01]  /*4a00*/  SEL R3, R102, R21, !P0 ;  /* 0x0000001566037207 */ /* 0x000fe20004000000 */
[----:B------:R-:W-:Y:S01]  /*4a10*/  IMAD.HI.U32 R21, R43, R39, RZ ;  /* 0x000000272b157227 */ /* 0x000fe200078e00ff */
[----:B------:R-:W-:Y:S02]  /*4a20*/  SEL R7, R101, R20, !P3 ;  /* 0x0000001465077207 */ /* 0x000fe40005800000 */
[----:B------:R-:W-:Y:S01]  /*4a30*/  SHF.R.U32.HI R24, RZ, R91, R24 ;  /* 0x0000005bff187219 */ /* 0x000fe20000011618 */
[-C--:B------:R-:W-:Y:S04]  /*4a40*/  IMAD.HI.U32 R20, R3, R36.reuse, RZ ;  /* 0x0000002403147227 */ /* 0x080fe800078e00ff */
[----:B------:R-:W-:Y:S01]  /*4a50*/  IMAD.HI.U32 R22, R7, R36, RZ ;  /* 0x0000002407167227 */ /* 0x000fe200078e00ff */
[-C--:B------:R-:W-:Y:S02]  /*4a60*/  @P2 SHF.R.U32.HI R3, RZ, R37.reuse, R20 ;  /* 0x00000025ff032219 */ /* 0x080fe40000011614 */
[----:B------:R-:W-:Y:S02]  /*4a70*/  SHF.R.U32.HI R20, RZ, R100, R21 ;  /* 0x00000064ff147219 */ /* 0x000fe40000011615 */
[----:B------:R-:W-:Y:S01]  /*4a80*/  @P2 SHF.R.U32.HI R7, RZ, R37, R22 ;  /* 0x00000025ff072219 */ /* 0x000fe20000011616 */
[C---:B------:R-:W-:Y:S01]  /*4a90*/  IMAD R2, R40.reuse, R3, RZ ;  /* 0x0000000328027224 */ /* 0x040fe200078e02ff */
[----:B------:R-:W-:Y:S02]  /*4aa0*/  SEL R5, R43, R20, !P0 ;  /* 0x000000142b057207 */ /* 0x000fe40004000000 */
[----:B------:R-:W-:Y:S01]  /*4ab0*/  SEL R3, R45, R24, !P3 ;  /* 0x000000182d037207 */ /* 0x000fe20005800000 */
[----:B------:R-:W-:Y:S01]  /*4ac0*/  IMAD R4, R40, R7, RZ ;  /* 0x0000000728047224 */ /* 0x000fe200078e02ff */
[C---:B------:R-:W-:Y:S01]  /*4ad0*/  ISETP.GE.AND P0, PT, R5.reuse, R2, PT ;  /* 0x000000020500720c */ /* 0x040fe20003f06270 */
[----:B------:R-:W-:Y:S03]  /*4ae0*/  IMAD.HI.U32 R6, R5, R36, RZ ;  /* 0x0000002405067227 */ /* 0x000fe600078e00ff */
[----:B------:R-:W-:Y:S01]  /*4af0*/  ISETP.GE.OR P0, PT, R3, R4, P0 ;  /* 0x000000040300720c */ /* 0x000fe20000706670 */
[----:B------:R-:W-:Y:S01]  /*4b00*/  IMAD.MOV R4, RZ, RZ, -R3 ;  /* 0x000000ffff047224 */ /* 0x000fe200078e0a03 */
[-C--:B------:R-:W-:Y:S03]  /*4b10*/  SHF.R.U32.HI R6, RZ, R37.reuse, R6 ;  /* 0x00000025ff067219 */ /* 0x080fe60000011606 */
[----:B------:R-:W-:Y:S01]  /*4b20*/  IMAD R45, R42, R4, R45 ;  /* 0x000000042a2d7224 */ /* 0x000fe200078e022d */
[----:B------:R-:W-:Y:S05]  /*4b30*/  SEL R15, R5, R6, !P2 ;  /* 0x00000006050f7207 */ /* 0x000fea0005000000 */
[----:B------:R-:W-:Y:S02]  /*4b40*/  IMAD.MOV R6, RZ, RZ, -R15 ;  /* 0x000000ffff067224 */ /* 0x000fe400078e0a0f */
[C---:B------:R-:W-:Y:S04]  /*4b50*/  @!P0 IMAD.HI.U32 R2, R3.reuse, R36, RZ ;  /* 0x0000002403028227 */ /* 0x040fe800078e00ff */
[----:B------:R-:W-:Y:S01]  /*4b60*/  IMAD R6, R40, R6, R5 ;  /* 0x0000000628067224 */ /* 0x000fe200078e0205 */
[----:B------:R-:W-:Y:S04]  /*4b70*/  @!P0 SHF.R.U32.HI R2, RZ, R37, R2 ;  /* 0x00000025ff028219 */ /* 0x000fe80000011602 */
[----:B------:R-:W-:Y:S02]  /*4b80*/  @!P0 SEL R0, R3, R2, !P2 ;  /* 0x0000000203008207 */ /* 0x000fe40005000000 */
[----:B------:R-:W-:Y:S02]  /*4b90*/  IADD3 R2, PT, PT, -R5, RZ, RZ ;  /* 0x000000ff05027210 */ /* 0x000fe40007ffe1ff */
[----:B------:R-:W-:Y:S01]  /*4ba0*/  @!P0 IADD3 R8, PT, PT, R15, -R0, RZ ;  /* 0x800000000f088210 */ /* 0x000fe20007ffe0ff */
[----:B------:R-:W-:Y:S02]  /*4bb0*/  @!P0 IMAD R0, R7, R6, R0 ;  /* 0x0000000607008224 */ /* 0x000fe400078e0200 */
[----:B------:R-:W-:Y:S02]  /*4bc0*/  IMAD R43, R38, R2, R43 ;  /* 0x00000002262b7224 */ /* 0x000fe400078e022b */
[----:B------:R-:W-:Y:S02]  /*4bd0*/  @!P0 IMAD R5, R8, R40, R3 ;  /* 0x0000002808058224 */ /* 0x000fe400078e0203 */
[----:B------:R-:W-:Y:S04]  /*4be0*/  @!P0 IMAD.MOV.U32 R3, RZ, RZ, R0 ;  /* 0x000000ffff038224 */ /* 0x000fe800078e0000 */
[----:B------:R-:W-:Y:S02]  /*4bf0*/  IMAD R45, R3, R42, R45 ;  /* 0x0000002a032d7224 */ /* 0x000fe400078e022d */
[----:B------:R-:W-:Y:S07]  /*4c00*/  IMAD R43, R5, R38, R43 ;  /* 0x00000026052b7224 */ /* 0x000fee00078e022b */
.L_x_80:
[----:B------:R-:W-:Y:S01]  /*4c10*/  @!P1 IMAD.HI.U32 R0, R45, R12, RZ ;  /* 0x0000000c2d009227 */ /* 0x000fe200078e00ff */
[----:B-1----:R-:W-:Y:S01]  /*4c20*/  @!P1 ISETP.NE.AND P0, PT, R10, 0x1, PT ;  /* 0x000000010a00980c */ /* 0x002fe20003f05270 */
[----:B------:R-:W-:Y:S01]  /*4c30*/  ULOP3.LUT UP0, URZ, UR42, 0x1b0, URZ, 0xc0, !UPT ;  /* 0x000001b02aff7892 */ /* 0x000fe2000f80c0ff */
[----:B------:R-:W-:Y:S01]  /*4c40*/  @!P1 ISETP.NE.AND P2, PT, R9, 0x1, PT ;  /* 0x000000010900980c */ /* 0x000fe20003f45270 */
[----:B------:R-:W-:Y:S01]  /*4c50*/  @!P1 IMAD.HI.U32 R3, R43, R11, RZ ;  /* 0x0000000b2b039227 */ /* 0x000fe200078e00ff */
[----:B------:R-:W-:Y:S02]  /*4c60*/  @!P1 SHF.R.U32.HI R0, RZ, R13, R0 ;  /* 0x0000000dff009219 */ /* 0x000fe40000011600 */
[----:B------:R-:W-:Y:S01]  /*4c70*/  @P4 SHF.R.U32.HI R107, RZ, 0x10, R17 ;  /* 0x00000010ff6b4819 */ /* 0x000fe20000011611 */
[----:B------:R-:W-:Y:S01]  /*4c80*/  VIADD R113, R113, 0x1 ;  /* 0x0000000171717836 */ /* 0x000fe20000000000 */
[----:B---3--:R-:W-:Y:S02]  /*4c90*/  @!P1 SHF.R.U32.HI R2, RZ, R14, R3 ;  /* 0x0000000eff029219 */ /* 0x008fe40000011603 */
[----:B------:R-:W-:Y:S02]  /*4ca0*/  @!P1 SEL R3, R45, R0, !P2 ;  /* 0x000000002d039207 */ /* 0x000fe40005000000 */
[----:B------:R-:W-:Y:S05]  /*4cb0*/  @!P1 SEL R2, R43, R2, !P0 ;  /* 0x000000022b029207 */ /* 0x000fea0004000000 */
[----:B------:R-:W-:Y:S02]  /*4cc0*/  @!P1 IMAD.IADD R0, R2, 0x1, -R3 ;  /* 0x0000000102009824 */ /* 0x000fe400078e0a03 */
[----:B------:R-:W-:Y:S02]  /*4cd0*/  @!P1 IMAD.IADD R2, R3, 0x1, -R2 ;  /* 0x0000000103029824 */ /* 0x000fe400078e0a02 */
[----:B------:R-:W-:Y:S02]  /*4ce0*/  @!P1 IMAD R45, R0, R9, R45 ;  /* 0x00000009002d9224 */ /* 0x000fe400078e022d */
[----:B------:R-:W-:Y:S01]  /*4cf0*/  @!P1 IMAD R43, R2, R10, R43 ;  /* 0x0000000a022b9224 */ /* 0x000fe200078e022b */
[----:B------:R-:W-:Y:S06]  /*4d00*/  BRA.U !UP0, `(.L_x_81) ;  /* 0x0000000108407547 */ /* 0x000fec000b800000 */
[----:B------:R-:W1:Y:S01]  /*4d10*/  LDCU.64 UR8, c[0x4][0x80] ;  /* 0x01001000ff0877ac */ /* 0x000e620008000a00 */
[----:B------:R-:W-:Y:S01]  /*4d20*/  MOV R3, 0x0 ;  /* 0x0000000000037802 */ /* 0x000fe20000000f00 */
[----:B------:R-:W-:Y:S02]  /*4d30*/  HFMA2 R12, -RZ, RZ, 0, 5.9604644775390625e-08 ;  /* 0x00000001ff0c7431 */ /* 0x000fe400000001ff */
[----:B------:R-:W-:Y:S02]  /*4d40*/  IMAD.MOV.U32 R8, RZ, RZ, 0x70 ;  /* 0x00000070ff087424 */ /* 0x000fe400078e00ff */
[----:B------:R-:W-:Y:S01]  /*4d50*/  IMAD.MOV.U32 R13, RZ, RZ, RZ ;  /* 0x000000ffff0d7224 */ /* 0x000fe200078e00ff */
[----:B------:R-:W2:Y:S01]  /*4d60*/  LDCU.64 UR6, c[0x4][0x88] ;  /* 0x01001100ff0677ac */ /* 0x000ea20008000a00 */
[----:B------:R-:W3:Y:S01]  /*4d70*/  LDC.64 R2, c[0x4][R3] ;  /* 0x0100000003027b82 */ /* 0x000ee20000000a00 */
[----:B------:R-:W4:Y:S01]  /*4d80*/  LDCU.64 UR4, c[0x4][0x8] ;  /* 0x01000100ff0477ac */ /* 0x000f220008000a00 */
[----:B-1----:R-:W-:Y:S01]  /*4d90*/  MOV R5, UR9 ;  /* 0x0000000900057c02 */ /* 0x002fe20008000f00 */
[----:B------:R-:W-:Y:S01]  /*4da0*/  IMAD.U32 R4, RZ, RZ, UR8 ;  /* 0x00000008ff047e24 */ /* 0x000fe2000f8e00ff */
[----:B--2---:R-:W-:Y:S01]  /*4db0*/  MOV R7, UR7 ;  /* 0x0000000700077c02 */ /* 0x004fe20008000f00 */
[----:B------:R-:W-:Y:S01]  /*4dc0*/  IMAD.U32 R6, RZ, RZ, UR6 ;  /* 0x00000006ff067e24 */ /* 0x000fe2000f8e00ff */
[----:B----4-:R-:W-:Y:S01]  /*4dd0*/  MOV R11, UR5 ;  /* 0x00000005000b7c02 */ /* 0x010fe20008000f00 */
[----:B------:R-:W-:Y:S02]  /*4de0*/  IMAD.U32 R10, RZ, RZ, UR4 ;  /* 0x00000004ff0a7e24 */ /* 0x000fe4000f8e00ff */
[----:B------:R-:W-:Y:S07]  /*4df0*/  LEPC R20, `(.L_x_81) ;  /* 0x000000001014794e */ /* 0x000fee0000000000 */
[----:B---3-5:R-:W-:Y:S05]  /*4e00*/  CALL.ABS.NOINC R2 ;  /* 0x0000000002007343 */ /* 0x028fea0003c00000 */
.L_x_81:
[----:B------:R-:W-:Y:S01]  /*4e10*/  LOP3.LUT P0, RZ, R111, 0x1b0, RZ, 0xc0, !PT ;  /* 0x000001b06fff7812 */ /* 0x000fe2000780c0ff */
[----:B------:R-:W-:Y:S11]  /*4e20*/  BSSY.RECONVERGENT B6, `(.L_x_82) ;  /* 0x0000013000067945 */ /* 0x000ff60003800200 */
[----:B------:R-:W-:Y:S01]  /*4e30*/  @!UPT UIADD3 URZ, UPT, UPT, URZ, URZ, URZ ;  /* 0x000000fffffff290 */ /* 0x000fe2000fffe0ff */
[----:B------:R-:W-:Y:S05]  /*4e40*/  @!P0 BRA `(.L_x_83) ;  /* 0x0000000000408947 */ /* 0x000fea0003800000 */
        /* <DEDUP_REMOVED lines=16> */
.L_x_83:
[----:B------:R-:W-:Y:S05]  /*4f50*/  BSYNC.RECONVERGENT B6 ;  /* 0x0000000000067941 */ /* 0x000fea0003800200 */
.L_x_82:
[----:B------:R-:W-:Y:S01]  /*4f60*/  ISETP.NE.U32.AND P3, PT, R88, RZ, PT ;  /* 0x000000ff5800720c */ /* 0x000fe20003f65070 */
[----:B------:R-:W-:Y:S01]  /*4f70*/  UISETP.NE.AND UP1, UPT, UR44, URZ, UPT ;  /* 0x000000ff2c00728c */ /* 0x000fe2000bf25270 */
[----:B------:R-:W-:Y:S02]  /*4f80*/  ISETP.NE.U32.AND P4, PT, R84, RZ, PT ;  /* 0x000000ff5400720c */ /* 0x000fe40003f85070 */
[----:B------:R-:W-:Y:S02]  /*4f90*/  ISETP.NE.AND.EX P3, PT, R89, RZ, PT, P3 ;  /* 0x000000ff5900720c */ /* 0x000fe40003f65330 */
[----:B------:R-:W-:Y:S02]  /*4fa0*/  PLOP3.LUT P1, PT, PT, PT, PT, 0x8, 0x80 ;  /* 0x000000000080781c */ /* 0x000fe40003f2e170 */
[----:B------:R-:W-:Y:S02]  /*4fb0*/  PLOP3.LUT P0, PT, PT, PT, UP1, 0x80, 0x8 ;  /* 0x000000000008781c */ /* 0x000fe40003f0f018 */
[----:B------:R-:W-:Y:S02]  /*4fc0*/  ISETP.NE.AND.EX P4, PT, R85, RZ, PT, P4 ;  /* 0x000000ff5500720c */ /* 0x000fe40003f85340 */
[----:B------:R-:W1:Y:S09]  /*4fd0*/  @UP1 LDCU.64 UR4, c[0x0][0x888] ;  /* 0x00011100ff0417ac */ /* 0x000e720008000a00 */
[----:B------:R-:W-:Y:S01]  /*4fe0*/  @P0 PLOP3.LUT P1, PT, P3, PT, PT, 0x80, 0x8 ;  /* 0x000000000008081c */ /* 0x000fe20001f2f070 */
[----:B-1----:R-:W-:Y:S04]  /*4ff0*/  @UP1 UISETP.NE.U32.AND UP0, UPT, UR4, URZ, UPT ;  /* 0x000000ff0400128c */ /* 0x002fe8000bf05070 */
[----:B------:R-:W-:Y:S04]  /*5000*/  @UP1 UISETP.NE.AND.EX UP0, UPT, UR5, URZ, UPT, UP0 ;  /* 0x000000ff0500128c */ /* 0x000fe8000bf05300 */
[----:B------:R-:W-:Y:S01]  /*5010*/  @UP1 USEL UR4, URZ, 0xffffffff, UP0 ;  /* 0xffffffffff041887 */ /* 0x000fe20008000000 */
[----:B------:R-:W-:Y:S11]  /*5020*/  @!P3 BRA `(.L_x_84) ;  /* 0x00000000002cb947 */ /* 0x000ff60003800000 */
[----:B------:R-:W-:Y:S01]  /*5030*/  ISETP.NE.U32.AND P2, PT, R86, RZ, PT ;  /* 0x000000ff5600720c */ /* 0x000fe20003f45070 */
[----:B------:R-:W-:Y:S03]  /*5040*/  IMAD.MOV.U32 R98, RZ, RZ, 0x1 ;  /* 0x00000001ff627424 */ /* 0x000fe600078e00ff */
[----:B------:R-:W-:Y:S11]  /*5050*/  ISETP.NE.AND.EX P2, PT, R87, RZ, PT, P2 ;  /* 0x000000ff5700720c */ /* 0x000ff60003f45320 */
[----:B------:R-:W-:Y:S02]  /*5060*/  @!UPT UIADD3 URZ, UPT, UPT, URZ, URZ, URZ ;  /* 0x000000fffffff290 */ /* 0x000fe4000fffe0ff */
[----:B------:R-:W1:Y:S01]  /*5070*/  @P2 LDC.64 R2, c[0x0][0x888] ;  /* 0x00022200ff022b82 */ /* 0x000e620000000a00 */
[----:B------:R-:W-:Y:S04]  /*5080*/  @P2 IMAD R0, R88, UR36, RZ ;  /* 0x0000002458002c24 */ /* 0x000fe8000f8e02ff */
[----:B-1----:R-:W-:Y:S04]  /*5090*/  @P2 IMAD.WIDE R2, R0, 0x4, R2 ;  /* 0x0000000400022825 */ /* 0x002fe800078e0202 */
[----:B------:R-:W-:Y:S01]  /*50a0*/  HFMA2 R0, -RZ, RZ, 0, 5.9604644775390625e-08 ;  /* 0x00000001ff007431 */ /* 0x000fe200000001ff */
[----:B-----5:R1:W5:Y:S04]  /*50b0*/  @P2 LDG.E R48, desc[UR40][R2.64] ;  /* 0x0000002802302981 */ /* 0x020368000c1e1900 */
[----:B------:R-:W-:Y:S01]  /*50c0*/  @!P2 PRMT R98, R0, 0x7610, R98 ;  /* 0x000076100062a816 */ /* 0x000fe20000000062 */
[----:B-1----:R-:W2:Y:S06]  /*50d0*/  @!P2 LDC R48, c[0x0][0x880] ;  /* 0x00022000ff30ab82 */ /* 0x002eac0000000800 */
.L_x_84:
[----:B------:R-:W-:Y:S05]  /*50e0*/  @!P4 BRA `(.L_x_85) ;  /* 0x000000000020c947 */ /* 0x000fea0003800000 */
[----:B------:R-:W-:Y:S04]  /*50f0*/  ISETP.NE.U32.AND P2, PT, R82, RZ, PT ;  /* 0x000000ff5200720c */ /* 0x000fe80003f45070 */
[----:B------:R-:W-:Y:S11]  /*5100*/  ISETP.NE.AND.EX P2, PT, R83, RZ, PT, P2 ;  /* 0x000000ff5300720c */ /* 0x000ff60003f45320 */
[----:B------:R-:W-:Y:S02]  /*5110*/  @!UPT UIADD3 URZ, UPT, UPT, URZ, URZ, URZ ;  /* 0x000000fffffff290 */ /* 0x000fe4000fffe0ff */
[----:B------:R-:W1:Y:S01]  /*5120*/  @P2 LDC.64 R2, c[0x0][0x8a8] ;  /* 0x00022a00ff022b82 */ /* 0x000e620000000a00 */
[----:B------:R-:W-:Y:S04]  /*5130*/  @P2 IMAD R0, R84, UR36, RZ ;  /* 0x0000002454002c24 */ /* 0x000fe8000f8e02ff */
[----:B-1----:R-:W-:Y:S05]  /*5140*/  @P2 IMAD.WIDE R2, R0, 0x4, R2 ;  /* 0x0000000400022825 */ /* 0x002fea00078e0202 */
[----:B-----5:R1:W5:Y:S02]  /*5150*/  @P2 LDG.E R47, desc[UR40][R2.64] ;  /* 0x00000028022f2981 */ /* 0x020364000c1e1900 */
[----:B-1----:R-:W3:Y:S02]  /*5160*/  @!P2 LDC R47, c[0x0][0x8a0] ;  /* 0x00022800ff2fab82 */ /* 0x002ee40000000800 */
.L_x_85:
[----:B--2--5:R-:W-:Y:S01]  /*5170*/  @P0 ISETP.NE.AND P4, PT, R48, RZ, PT ;  /* 0x000000ff3000020c */ /* 0x024fe20003f85270 */
[----:B------:R-:W-:Y:S01]  /*5180*/  IMAD.U32 R0, RZ, RZ, UR4 ;  /* 0x00000004ff007e24 */ /* 0x000fe2000f8e00ff */
[----:B------:R-:W-:Y:S01]  /*5190*/  @P0 LOP3.LUT P2, RZ, R98, 0xff, RZ, 0xc0, !PT ;  /* 0x000000ff62ff0812 */ /* 0x000fe2000784c0ff */
[----:B------:R-:W-:Y:S01]  /*51a0*/  BSSY B1, `(.L_x_86) ;  /* 0x0000039000017945 */ /* 0x000fe20003800000 */
[----:B------:R-:W-:Y:S02]  /*51b0*/  @P0 SEL R9, RZ, 0xffffffff, P4 ;  /* 0xffffffffff090807 */ /* 0x000fe40002000000 */
[----:B------:R-:W-:Y:S02]  /*51c0*/  CS2R R58, SRZ ;  /* 0x00000000003a7805 */ /* 0x000fe4000001ff00 */
[----:B------:R-:W-:Y:S02]  /*51d0*/  LEA R92, R44, UR43, 0x3 ;  /* 0x0000002b2c5c7c11 */ /* 0x000fe4000f8e18ff */
[----:B------:R-:W-:Y:S02]  /*51e0*/  CS2R R56, SRZ ;  /* 0x0000000000387805 */ /* 0x000fe4000001ff00 */
[----:B------:R-:W-:Y:S02]  /*51f0*/  @P1 SEL R9, R0, R9, !P2 ;  /* 0x0000000900091207 */ /* 0x000fe40005000000 */
[----:B------:R-:W-:Y:S02]  /*5200*/  CS2R R54, SRZ ;  /* 0x0000000000367805 */ /* 0x000fe4000001ff00 */
[----:B------:R-:W-:Y:S02]  /*5210*/  SHF.L.U32 R7, R110, 0x1f, RZ ;  /* 0x0000001f6e077819 */ /* 0x000fe400000006ff */
[----:B------:R-:W-:Y:S02]  /*5220*/  CS2R R52, SRZ ;  /* 0x0000000000347805 */ /* 0x000fe4000001ff00 */
[----:B------:R-:W-:Y:S02]  /*5230*/  @P0 LOP3.LUT R9, R9, 0x1, RZ, 0xc0, !PT ;  /* 0x0000000109090812 */ /* 0x000fe400078ec0ff */
[C---:B------:R-:W-:Y:S02]  /*5240*/  LEA.HI R5, R44.reuse, R44, RZ, 0x1 ;  /* 0x0000002c2c057211 */ /* 0x040fe400078f08ff */
[----:B------:R-:W-:Y:S02]  /*5250*/  ISETP.NE.U32.OR P1, PT, R9, 0x1, !P0 ;  /* 0x000000010900780c */ /* 0x000fe40004725470 */
[----:B------:R-:W-:Y:S01]  /*5260*/  PLOP3.LUT P5, PT, PT, PT, PT, 0x8, 0x80 ;  /* 0x000000000080781c */ /* 0x000fe20003fae170 */
[C---:B------:R-:W-:Y:S01]  /*5270*/  IMAD.SHL.U32 R3, R5.reuse, 0x20, RZ ;  /* 0x0000002005037824 */ /* 0x040fe200078e00ff */
[----:B------:R-:W-:Y:S04]  /*5280*/  LOP3.LUT R5, R5, 0xffe, RZ, 0xc0, !PT ;  /* 0x00000ffe05057812 */ /* 0x000fe800078ec0ff */
[----:B------:R-:W-:Y:S01]  /*5290*/  LOP3.LUT R3, R3, 0xffffffc0, RZ, 0xc0, !PT ;  /* 0xffffffc003037812 */ /* 0x000fe200078ec0ff */
[----:B------:R-:W-:Y:S04]  /*52a0*/  IMAD.IADD R32, R44, 0x1, -R5 ;  /* 0x000000012c207824 */ /* 0x000fe800078e0a05 */
[----:B------:R-:W-:Y:S01]  /*52b0*/  @P1 SHF.L.U32 R2, R108, 0x1f, RZ ;  /* 0x0000001f6c021819 */ /* 0x000fe200000006ff */
[----:B------:R-:W-:Y:S03]  /*52c0*/  IMAD.IADD R3, R46, 0x1, R3 ;  /* 0x000000012e037824 */ /* 0x000fe600078e0203 */
[----:B------:R-:W1:Y:S01]  /*52d0*/  @P1 SYNCS.PHASECHK.TRANS64.TRYWAIT P0, [UR43+0x60], R2 ;  /* 0x00006002ff0015a7 */ /* 0x000e62000800112b */
[----:B------:R-:W-:Y:S01]  /*52e0*/  IMAD R32, R32, 0x100000, R3 ;  /* 0x0010000020207824 */ /* 0x000fe200078e0203 */
[----:B------:R2:W4:Y:S01]  /*52f0*/  SYNCS.PHASECHK.TRANS64.TRYWAIT P4, [R92+URZ+0xa0], R7 ;  /* 0x0000a0075c0075a7 */ /* 0x00052200080811ff */
[----:B-1----:R-:W-:Y:S01]  /*5300*/  @P1 PLOP3.LUT P5, PT, P0, PT, PT, 0x8, 0x80 ;  /* 0x000000000080181c */ /* 0x002fe200007ae170 */
[----:B------:R-:W-:Y:S01]  /*5310*/  @!UPT UIADD3 URZ, UPT, UPT, URZ, URZ, URZ ;  /* 0x000000fffffff290 */ /* 0x000fe2000fffe0ff */
[----:B--2---:R-:W-:Y:S11]  /*5320*/  @!P1 BRA `(.L_x_87) ;  /* 0x0000000000809947 */ /* 0x004ff60003800000 */
[----:B------:R-:W-:Y:S01]  /*5330*/  ISETP.NE.U32.AND P0, PT, RZ, UR38, PT ;  /* 0x00000026ff007c0c */ /* 0x000fe2000bf05070 */
[----:B------:R-:W-:Y:S01]  /*5340*/  BSSY B0, `(.L_x_88) ;  /* 0x0000012000007945 */ /* 0x000fe20003800000 */
[----:B------:R-:W-:Y:S02]  /*5350*/  ISETP.NE.AND P2, PT, R48, RZ, PT ;  /* 0x000000ff3000720c */ /* 0x000fe40003f45270 */
[----:B------:R-:W-:Y:S02]  /*5360*/  CS2R R54, SRZ ;  /* 0x0000000000367805 */ /* 0x000fe4000001ff00 */
[----:B------:R-:W-:Y:S02]  /*5370*/  ISETP.NE.AND.EX P0, PT, RZ, UR39, PT, P0 ;  /* 0x00000027ff007c0c */ /* 0x000fe4000bf05300 */
[----:B------:R-:W-:Y:S02]  /*5380*/  CS2R R52, SRZ ;  /* 0x0000000000347805 */ /* 0x000fe4000001ff00 */
[----:B------:R-:W-:Y:S02]  /*5390*/  LOP3.LUT P1, RZ, R98, 0xff, RZ, 0xc0, !PT ;  /* 0x000000ff62ff7812 */ /* 0x000fe4000782c0ff */
[----:B------:R-:W-:Y:S02]  /*53a0*/  CS2R R58, SRZ ;  /* 0x00000000003a7805 */ /* 0x000fe4000001ff00 */
[----:B------:R-:W-:Y:S02]  /*53b0*/  SEL R0, RZ, 0xffffffff, P2 ;  /* 0xffffffffff007807 */ /* 0x000fe40001000000 */
[----:B------:R-:W-:Y:S02]  /*53c0*/  CS2R R56, SRZ ;  /* 0x0000000000387805 */ /* 0x000fe4000001ff00 */
[----:B------:R-:W-:Y:S04]  /*53d0*/  SEL R3, RZ, 0xffffffff, P0 ;  /* 0xffffffffff037807 */ /* 0x000fe80000000000 */
[----:B------:R-:W-:Y:S04]  /*53e0*/  @P3 SEL R0, R3, R0, !P1 ;  /* 0x0000000003003207 */ /* 0x000fe80004800000 */
[----:B------:R-:W-:Y:S04]  /*53f0*/  LOP3.LUT R0, R0, 0x1, RZ, 0xc0, !PT ;  /* 0x0000000100007812 */ /* 0x000fe800078ec0ff */
[----:B------:R-:W-:Y:S01]  /*5400*/  ISETP.NE.U32.AND P0, PT, R0, 0x1, PT ;  /* 0x000000010000780c */ /* 0x000fe20003f05070 */
[----:B------:R-:W-:Y:S01]  /*5410*/  @!UPT UIADD3 URZ, UPT, UPT, URZ, URZ, URZ ;  /* 0x000000fffffff290 */ /* 0x000fe2000fffe0ff */
[----:B------:R-:W-:Y:S11]  /*5420*/  @!P5 BRA `(.L_x_89) ;  /* 0x00000000000cd947 */ /* 0x000ff60003800000 */
[----:B------:R-:W-:Y:S04]  /*5430*/  SHF.L.U32 R3, R108, 0x1f, RZ ;  /* 0x0000001f6c037819 */ /* 0x000fe800000006ff */
[----:B------:R-:W1:Y:S02]  /*5440*/  SYNCS.PHASECHK.TRANS64.TRYWAIT P1, [UR43+0x60], R3 ;  /* 0x00006003ff0075a7 */ /* 0x000e64000802112b */
[----:B-1----:R-:W-:Y:S05]  /*5450*/  @!P1 BRA `(.L_x_90) ;  /* 0x0000001400a09947 */ /* 0x002fea0003800000 */
.L_x_89:
[----:B------:R-:W-:Y:S05]  /*5460*/  BSYNC B0 ;  /* 0x0000000000007941 */ /* 0x000fea0003800000 */
.L_x_88:
[----:B------:R2:W1:Y:S01]  /*5470*/  @P0 LDS.128 R52, [R105+UR43+0x200] ;  /* 0x0002002b69340984 */ /* 0x0004620008000c00 */
[----:B------:R-:W-:Y:S01]  /*5480*/  UIADD3 UR4, UPT, UPT, UR43, 0x68, URZ ;  /* 0x000000682b047890 */ /* 0x000fe2000fffe0ff */
[----:B------:R-:W-:Y:S02]  /*5490*/  LOP3.LUT R108, R108, 0x1, RZ, 0x3c, !PT ;  /* 0x000000016c6c7812 */ /* 0x000fe400078e3cff */
[----:B------:R2:W1:Y:S01]  /*54a0*/  @P0 LDS.128 R56, [R104+0x10] ;  /* 0x0000100068380984 */ /* 0x0004620000000c00 */
[----:B------:R-:W-:Y:S01]  /*54b0*/  UPRMT UR4, UR37, 0x654, UR4 ;  /* 0x0000065425047896 */ /* 0x000fe20008000004 */
[----:B------:R-:W-:Y:S01]  /*54c0*/  @!PT LDS RZ, [RZ] ;  /* 0x00000000fffff984 */ /* 0x000fe20000000800 */
[----:B------:R-:W-:Y:S01]  /*54d0*/  @!PT LDS RZ, [RZ] ;  /* 0x00000000fffff984 */ /* 0x000fe20000000800 */
[----:B------:R-:W-:Y:S01]  /*54e0*/  @!PT LDS RZ, [RZ] ;  /* 0x00000000fffff984 */ /* 0x000fe20000000800 */
[----:B------:R-:W-:Y:S01]  /*54f0*/  @!PT LDS RZ, [RZ] ;  /* 0x00000000fffff984 */ /* 0x000fe20000000800 */
[----:B------:R5:W-:Y:S06]  /*5500*/  MEMBAR.ALL.CTA ;  /* 0x0000000000007992 */ /* 0x000bec0000008000 */
[----:B-----5:R-:W5:Y:S02]  /*5510*/  FENCE.VIEW.ASYNC.S ;  /* 0x00000000000073c6 */ /* 0x020f640000000000 */
[----:B-----5:R-:W-:Y:S03]  /*5520*/  SYNCS.ARRIVE.TRANS64.RED.A1T0 RZ, [UR4], RZ ;  /* 0x000000ffffff79a7 */ /* 0x020fe60008100404 */
.L_x_87:
[----:B------:R-:W-:Y:S05]  /*5530*/  BSYNC B1 ;  /* 0x0000000000017941 */ /* 0x000fea0003800000 */
.L_x_86:
[----:B-1----:R-:W-:Y:S04]  /*5540*/  SHF.R.U32.HI R3, RZ, 0x15, R32 ;  /* 0x00000015ff037819 */ /* 0x002fe80000011620 */
[----:B------:R-:W-:Y:S01]  /*5550*/  LOP3.LUT P0, RZ, R3, 0x3, R106, 0x48, !PT ;  /* 0x0000000303ff7812 */ /* 0x000fe2000780486a */
[----:B------:R-:W-:Y:S01]  /*5560*/  @!UPT UIADD3 URZ, UPT, UPT, URZ, URZ, URZ ;  /* 0x000000fffffff290 */ /* 0x000fe2000fffe0ff */
[----:B----4-:R-:W-:Y:S11]  /*5570*/  @P4 BRA `(.L_x_91) ;  /* 0x0000000000084947 */ /* 0x010ff60003800000 */
[----:B------:R-:W1:Y:S02]  /*5580*/  SYNCS.PHASECHK.TRANS64.TRYWAIT P1, [R92+URZ+0xa0], R7 ;  /* 0x0000a0075c0075a7 */ /* 0x000e6400080211ff */
[----:B-1----:R-:W-:Y:S05]  /*5590*/  @!P1 BRA `(.L_x_92) ;  /* 0x0000001400689947 */ /* 0x002fea0003800000 */
.L_x_91:
[----:B------:R-:W-:Y:S05]  /*55a0*/  @!P0 BRA `(.L_x_93) ;  /* 0x0000000000408947 */ /* 0x000fea0003800000 */
[----:B------:R-:W4:Y:S01]  /*55b0*/  LDCU.64 UR8, c[0x4][0x70] ;  /* 0x01000e00ff0877ac */ /* 0x000f220008000a00 */
[----:B------:R-:W-:Y:S01]  /*55c0*/  MOV R3, 0x0 ;  /* 0x0000000000037802 */ /* 0x000fe20000000f00 */
[----:B------:R-:W-:Y:S02]  /*55d0*/  HFMA2 R12, -RZ, RZ, 0, 5.9604644775390625e-08 ;  /* 0x00000001ff0c7431 */ /* 0x000fe400000001ff */
[----:B------:R-:W-:Y:S02]  /*55e0*/  IMAD.MOV.U32 R8, RZ, RZ, 0x192 ;  /* 0x00000192ff087424 */ /* 0x000fe400078e00ff */
[----:B------:R-:W-:Y:S01]  /*55f0*/  IMAD.MOV.U32 R13, RZ, RZ, RZ ;  /* 0x000000ffff0d7224 */ /* 0x000fe200078e00ff */
[----:B------:R-:W1:Y:S01]  /*5600*/  LDCU.64 UR6, c[0x4][0x78] ;  /* 0x01000f00ff0677ac */ /* 0x000e620008000a00 */
[----:B------:R-:W2:Y:S01]  /*5610*/  LDC.64 R2, c[0x4][R3] ;  /* 0x0100000003027b82 */ /* 0x000ea20000000a00 */
[----:B------:R-:W5:Y:S01]  /*5620*/  LDCU.64 UR4, c[0x4][0x10] ;  /* 0x01000200ff0477ac */ /* 0x000f620008000a00 */
[----:B----4-:R-:W-:Y:S01]  /*5630*/  MOV R5, UR9 ;  /* 0x0000000900057c02 */ /* 0x010fe20008000f00 */
[----:B------:R-:W-:Y:S01]  /*5640*/  IMAD.U32 R4, RZ, RZ, UR8 ;  /* 0x00000008ff047e24 */ /* 0x000fe2000f8e00ff */
[----:B-1----:R-:W-:Y:S01]  /*5650*/  MOV R7, UR7 ;  /* 0x0000000700077c02 */ /* 0x002fe20008000f00 */
[----:B------:R-:W-:Y:S01]  /*5660*/  IMAD.U32 R6, RZ, RZ, UR6 ;  /* 0x00000006ff067e24 */ /* 0x000fe2000f8e00ff */
[----:B-----5:R-:W-:Y:S01]  /*5670*/  MOV R11, UR5 ;  /* 0x00000005000b7c02 */ /* 0x020fe20008000f00 */
[----:B------:R-:W-:Y:S02]  /*5680*/  IMAD.U32 R10, RZ, RZ, UR4 ;  /* 0x00000004ff0a7e24 */ /* 0x000fe4000f8e00ff */
[----:B------:R-:W-:Y:S07]  /*5690*/  LEPC R20, `(.L_x_93) ;  /* 0x000000001014794e */ /* 0x000fee0000000000 */
[----:B--23--:R-:W-:Y:S05]  /*56a0*/  CALL.ABS.NOINC R2 ;  /* 0x0000000002007343 */ /* 0x00cfea0003c00000 */
.L_x_93:
[----:B------:R-:W-:Y:S01]  /*56b0*/  LOP3.LUT P0, RZ, R103, 0x60, RZ, 0xc0, !PT ;  /* 0x0000006067ff7812 */ /* 0x000fe2000780c0ff */
[----:B------:R-:W-:Y:S05]  /*56c0*/  WARPSYNC.ALL ;  /* 0x0000000000007948 */ /* 0x000fea0003800000 */
[----:B------:R-:W-:Y:S01]  /*56d0*/  IMAD.SHL.U32 R78, R53, 0x100, RZ ;  /* 0x00000100354e7824 */ /* 0x000fe200078e00ff */
[----:B------:R-:W-:Y:S01]  /*56e0*/  R2UR UR4, R32 ;  /* 0x00000000200472ca */ /* 0x000fe200000e0000 */
[----:B------:R-:W-:Y:S01]  /*56f0*/  IMAD.SHL.U32 R72, R55, 0x100, RZ ;  /* 0x0000010037487824 */ /* 0x000fe200078e00ff */
[C---:B------:R-:W-:Y:S01]  /*5700*/  SHF.L.U32 R50, R52.reuse, 0x10, RZ ;  /* 0x0000001034327819 */ /* 0x040fe200000006ff */
[----:B------:R-:W-:Y:S01]  /*5710*/  IMAD.SHL.U32 R66, R57, 0x100, RZ ;  /* 0x0000010039427824 */ /* 0x000fe200078e00ff */
[C---:B------:R-:W-:Y:S01]  /*5720*/  PRMT R49, R52.reuse, 0x8880, RZ ;  /* 0x0000888034317816 */ /* 0x040fe200000000ff */
[----:B------:R-:W-:Y:S01]  /*5730*/  IMAD.SHL.U32 R60, R59, 0x100, RZ ;  /* 0x000001003b3c7824 */ /* 0x000fe200078e00ff */
[----:B------:R-:W-:Y:S01]  /*5740*/  SHF.L.U32 R51, R52, 0x8, RZ ;  /* 0x0000000834337819 */ /* 0x000fe200000006ff */
[----:B------:R-:W-:Y:S01]  /*5750*/  BSSY.RECONVERGENT B0, `(.L_x_94) ;  /* 0x00000a0000007945 */ /* 0x000fe20003800200 */
[----:B------:R-:W-:Y:S02]  /*5760*/  SHF.R.S32.HI R50, RZ, 0x18, R50 ;  /* 0x00000018ff327819 */ /* 0x000fe40000011432 */
[C---:B------:R-:W-:Y:S02]  /*5770*/  PRMT R80, R53.reuse, 0x8880, RZ ;  /* 0x0000888035507816 */ /* 0x040fe400000000ff */
[----:B------:R-:W-:Y:S01]  /*5780*/  SHF.R.S32.HI R51, RZ, 0x18, R51 ;  /* 0x00000018ff337819 */ /* 0x000fe20000011433 */
[----:B-1----:R-:W-:Y:S01]  /*5790*/  LDTM.16dp32bit_t0_t15.x32 R4, tmem[UR4] ;  /* 0x00000004000479ee */ /* 0x002fe20008a80000 */
[----:B------:R-:W3:Y:S01]  /*57a0*/  LDTM.16dp32bit_t16_t31.x32 R4, tmem[UR4+0x20] ;  /* 0x00002004000479ee */ /* 0x000ee20008aa0000 */
[----:B------:R-:W-:Y:S01]  /*57b0*/  NOP ;  /* 0x0000000000007918 */ /* 0x000fe20000000000 */
[----:B------:R-:W-:Y:S02]  /*57c0*/  R2UR UR5, R92 ;  /* 0x000000005c0572ca */ /* 0x000fe400000e0000 */
[----:B------:R-:W-:Y:S02]  /*57d0*/  SHF.R.S32.HI R52, RZ, 0x18, R52 ;  /* 0x00000018ff347819 */ /* 0x000fe40000011434 */
[----:B------:R-:W-:Y:S02]  /*57e0*/  SHF.L.U32 R79, R53, 0x10, RZ ;  /* 0x00000010354f7819 */ /* 0x000fe400000006ff */
[C---:B------:R-:W-:Y:S02]  /*57f0*/  PRMT R77, R54.reuse, 0x8880, RZ ;  /* 0x00008880364d7816 */ /* 0x040fe400000000ff */
[----:B------:R-:W-:Y:S02]  /*5800*/  SHF.R.S32.HI R53, RZ, 0x18, R53 ;  /* 0x00000018ff357819 */ /* 0x000fe40000011435 */
[----:B------:R-:W-:Y:S02]  /*5810*/  SHF.L.U32 R76, R54, 0x10, RZ ;  /* 0x00000010364c7819 */ /* 0x000fe400000006ff */
[C---:B------:R-:W-:Y:S01]  /*5820*/  PRMT R74, R55.reuse, 0x8880, RZ ;  /* 0x00008880374a7816 */ /* 0x040fe200000000ff */
[----:B------:R-:W-:Y:S01]  /*5830*/  UIADD3 UR5, UPT, UPT, UR5, 0xc0, URZ ;  /* 0x000000c005057890 */ /* 0x000fe2000fffe0ff */
[----:B------:R-:W-:Y:S02]  /*5840*/  SHF.L.U32 R73, R55, 0x10, RZ ;  /* 0x0000001037497819 */ /* 0x000fe400000006ff */
[C---:B------:R-:W-:Y:S01]  /*5850*/  PRMT R71, R56.reuse, 0x8880, RZ ;  /* 0x0000888038477816 */ /* 0x040fe200000000ff */
[----:B------:R-:W-:Y:S01]  /*5860*/  UPRMT UR5, UR37, 0x654, UR5 ;  /* 0x0000065425057896 */ /* 0x000fe20008000005 */
[----:B------:R-:W-:Y:S02]  /*5870*/  SHF.R.S32.HI R55, RZ, 0x18, R55 ;  /* 0x00000018ff377819 */ /* 0x000fe40000011437 */
[----:B------:R-:W-:Y:S01]  /*5880*/  SHF.L.U32 R70, R56, 0x10, RZ ;  /* 0x0000001038467819 */ /* 0x000fe200000006ff */
[----:B---3--:R-:W-:Y:S01]  /*5890*/  IMAD R4, R47, R4, RZ ;  /* 0x000000042f047224 */ /* 0x008fe200078e02ff */
[----:B------:R-:W-:Y:S01]  /*58a0*/  PRMT R68, R57, 0x8880, RZ ;  /* 0x0000888039447816 */ /* 0x000fe200000000ff */
[----:B------:R-:W-:Y:S01]  /*58b0*/  IMAD R5, R47, R5, RZ ;  /* 0x000000052f057224 */ /* 0x000fe200078e02ff */
[----:B------:R-:W-:Y:S01]  /*58c0*/  SHF.L.U32 R67, R57, 0x10, RZ ;  /* 0x0000001039437819 */ /* 0x000fe200000006ff */
[----:B------:R-:W-:Y:S01]  /*58d0*/  IMAD R6, R47, R6, RZ ;  /* 0x000000062f067224 */ /* 0x000fe200078e02ff */
[----:B------:R-:W-:Y:S01]  /*58e0*/  SYNCS.ARRIVE.TRANS64.RED.A1T0 RZ, [UR5], RZ ;  /* 0x000000ffffff79a7 */ /* 0x000fe20008100405 */
[----:B------:R-:W-:Y:S01]  /*58f0*/  IMAD R4, R49, R48, R4 ;  /* 0x0000003031047224 */ /* 0x000fe200078e0204 */
[----:B------:R-:W-:Y:S01]  /*5900*/  MOV R49, R80 ;  /* 0x0000005000317202 */ /* 0x000fe20000000f00 */
[----:B------:R-:W-:Y:S01]  /*5910*/  IMAD R7, R47, R7, RZ ;  /* 0x000000072f077224 */ /* 0x000fe200078e02ff */
[----:B------:R-:W-:Y:S01]  /*5920*/  PRMT R65, R58, 0x8880, RZ ;  /* 0x000088803a417816 */ /* 0x000fe200000000ff */
[-C--:B------:R-:W-:Y:S01]  /*5930*/  IMAD R5, R50, R48.reuse, R5 ;  /* 0x0000003032057224 */ /* 0x080fe200078e0205 */
[----:B------:R-:W-:Y:S01]  /*5940*/  SHF.R.S32.HI R50, RZ, 0x18, R79 ;  /* 0x00000018ff327819 */ /* 0x000fe2000001144f */
[----:B------:R-:W-:Y:S01]  /*5950*/  IMAD R6, R51, R48, R6 ;  /* 0x0000003033067224 */ /* 0x000fe200078e0206 */
[----:B------:R-:W-:Y:S01]  /*5960*/  SHF.R.S32.HI R51, RZ, 0x18, R78 ;  /* 0x00000018ff337819 */ /* 0x000fe2000001144e */
[C---:B------:R-:W-:Y:S01]  /*5970*/  IMAD R8, R47.reuse, R8, RZ ;  /* 0x000000082f087224 */ /* 0x040fe200078e02ff */
[----:B------:R-:W-:Y:S01]  /*5980*/  SHF.R.S32.HI R57, RZ, 0x18, R57 ;  /* 0x00000018ff397819 */ /* 0x000fe20000011439 */
[----:B------:R-:W-:Y:S01]  /*5990*/  IMAD R7, R52, R48, R7 ;  /* 0x0000003034077224 */ /* 0x000fe200078e0207 */
[----:B------:R-:W-:Y:S01]  /*59a0*/  SHF.L.U32 R64, R58, 0x10, RZ ;  /* 0x000000103a407819 */ /* 0x000fe200000006ff */
[----:B------:R-:W-:Y:S01]  /*59b0*/  IMAD R9, R47, R9, RZ ;  /* 0x000000092f097224 */ /* 0x000fe200078e02ff */
[----:B------:R-:W-:Y:S01]  /*59c0*/  PRMT R62, R59, 0x8880, RZ ;  /* 0x000088803b3e7816 */ /* 0x000fe200000000ff */
[----:B------:R-:W-:Y:S01]  /*59d0*/  IMAD R10, R47, R10, RZ ;  /* 0x0000000a2f0a7224 */ /* 0x000fe200078e02ff */
[----:B------:R-:W-:Y:S01]  /*59e0*/  I2IP.S8.S32.SAT R92, R7, R6, RZ ;  /* 0x00000006075c7239 */ /* 0x000fe200000014ff */
[----:B------:R-:W-:Y:S01]  /*59f0*/  IMAD R8, R49, R48, R8 ;  /* 0x0000003031087224 */ /* 0x000fe200078e0208 */
[----:B------:R-:W-:Y:S01]  /*5a00*/  MOV R49, R77 ;  /* 0x0000004d00317202 */ /* 0x000fe20000000f00 */
[----:B------:R-:W-:Y:S01]  /*5a10*/  IMAD R11, R47, R11, RZ ;  /* 0x0000000b2f0b7224 */ /* 0x000fe200078e02ff */
[----:B------:R-:W-:Y:S01]  /*5a20*/  I2IP.S8.S32.SAT R92, R5, R4, R92 ;  /* 0x00000004055c7239 */ /* 0x000fe2000000145c */
[-C--:B------:R-:W-:Y:S01]  /*5a30*/  IMAD R9, R50, R48.reuse, R9 ;  /* 0x0000003032097224 */ /* 0x080fe200078e0209 */
[----:B------:R-:W-:Y:S01]  /*5a40*/  SHF.R.S32.HI R50, RZ, 0x18, R76 ;  /* 0x00000018ff327819 */ /* 0x000fe2000001144c */
[----:B------:R-:W-:Y:S01]  /*5a50*/  IMAD R10, R51, R48, R10 ;  /* 0x00000030330a7224 */ /* 0x000fe200078e020a */
[----:B------:R-:W-:Y:S01]  /*5a60*/  MOV R51, R74 ;  /* 0x0000004a00337202 */ /* 0x000fe20000000f00 */
[----:B------:R-:W-:Y:S01]  /*5a70*/  IMAD R12, R47, R12, RZ ;  /* 0x0000000c2f0c7224 */ /* 0x000fe200078e02ff */
[----:B------:R-:W-:Y:S01]  /*5a80*/  SHF.L.U32 R75, R54, 0x8, RZ ;  /* 0x00000008364b7819 */ /* 0x000fe200000006ff */
[-C--:B------:R-:W-:Y:S01]  /*5a90*/  IMAD R11, R53, R48.reuse, R11 ;  /* 0x00000030350b7224 */ /* 0x080fe200078e020b */
[----:B------:R-:W-:Y:S01]  /*5aa0*/  SHF.R.S32.HI R54, RZ, 0x18, R54 ;  /* 0x00000018ff367819 */ /* 0x000fe20000011436 */
[----:B------:R-:W-:Y:S01]  /*5ab0*/  IMAD R13, R47, R13, RZ ;  /* 0x0000000d2f0d7224 */ /* 0x000fe200078e02ff */
[----:B------:R-:W-:Y:S01]  /*5ac0*/  SHF.R.S32.HI R53, RZ, 0x18, R72 ;  /* 0x00000018ff357819 */ /* 0x000fe20000011448 */
[----:B------:R-:W-:Y:S01]  /*5ad0*/  IMAD R12, R49, R48, R12 ;  /* 0x00000030310c7224 */ /* 0x000fe200078e020c */
[----:B------:R-:W-:Y:S01]  /*5ae0*/  SHF.R.S32.HI R49, RZ, 0x18, R75 ;  /* 0x00000018ff317819 */ /* 0x000fe2000001144b */
[----:B------:R-:W-:Y:S01]  /*5af0*/  IMAD R14, R47, R14, RZ ;  /* 0x0000000e2f0e7224 */ /* 0x000fe200078e02ff */
[----:B------:R-:W-:Y:S01]  /*5b00*/  I2IP.S8.S32.SAT R93, R11, R10, RZ ;  /* 0x0000000a0b5d7239 */ /* 0x000fe200000014ff */
[----:B------:R-:W-:Y:S01]  /*5b10*/  IMAD R15, R47, R15, RZ ;  /* 0x0000000f2f0f7224 */ /* 0x000fe200078e02ff */
[----:B------:R-:W-:Y:S01]  /*5b20*/  SHF.L.U32 R61, R59, 0x10, RZ ;  /* 0x000000103b3d7819 */ /* 0x000fe200000006ff */
[----:B------:R-:W-:Y:S01]  /*5b30*/  IMAD R13, R50, R48, R13 ;  /* 0x00000030320d7224 */ /* 0x000fe200078e020d */
[----:B------:R-:W-:Y:S01]  /*5b40*/  I2IP.S8.S32.SAT R93, R9, R8, R93 ;  /* 0x00000008095d7239 */ /* 0x000fe2000000145d */
[----:B------:R-:W-:Y:S01]  /*5b50*/  IMAD R16, R47, R16, RZ ;  /* 0x000000102f107224 */ /* 0x000fe200078e02ff */
[----:B------:R-:W-:Y:S01]  /*5b60*/  SHF.R.S32.HI R50, RZ, 0x18, R73 ;  /* 0x00000018ff327819 */ /* 0x000fe20000011449 */
[-C--:B------:R-:W-:Y:S01]  /*5b70*/  IMAD R14, R49, R48.reuse, R14 ;  /* 0x00000030310e7224 */ /* 0x080fe200078e020e */
[----:B------:R-:W-:Y:S01]  /*5b80*/  SHF.R.S32.HI R59, RZ, 0x18, R59 ;  /* 0x00000018ff3b7819 */ /* 0x000fe2000001143b */
[C---:B------:R-:W-:Y:S01]  /*5b90*/  IMAD R17, R47.reuse, R17, RZ ;  /* 0x000000112f117224 */ /* 0x040fe200078e02ff */
[----:B------:R-:W-:Y:S01]  /*5ba0*/  SHF.L.U32 R69, R56, 0x8, RZ ;  /* 0x0000000838457819 */ /* 0x000fe200000006ff */
[----:B------:R-:W-:Y:S01]  /*5bb0*/  IMAD R15, R54, R48, R15 ;  /* 0x00000030360f7224 */ /* 0x000fe200078e020f */
[----:B------:R-:W-:Y:S01]  /*5bc0*/  SHF.R.S32.HI R56, RZ, 0x18, R56 ;  /* 0x00000018ff387819 */ /* 0x000fe20000011438 */
[----:B------:R-:W-:Y:S01]  /*5bd0*/  IMAD R18, R47, R18, RZ ;  /* 0x000000122f127224 */ /* 0x000fe200078e02ff */
[----:B------:R-:W-:Y:S01]  /*5be0*/  SHF.L.U32 R63, R58, 0x8, RZ ;  /* 0x000000083a3f7819 */ /* 0x000fe200000006ff */
[----:B------:R-:W-:Y:S01]  /*5bf0*/  IMAD R16, R51, R48, R16 ;  /* 0x0000003033107224 */ /* 0x000fe200078e0210 */
[----:B------:R-:W-:Y:S01]  /*5c00*/  I2IP.S8.S32.SAT R94, R15, R14, RZ ;  /* 0x0000000e0f5e7239 */ /* 0x000fe200000014ff */
[----:B------:R-:W-:Y:S01]  /*5c10*/  IMAD R19, R47, R19, RZ ;  /* 0x000000132f137224 */ /* 0x000fe200078e02ff */
[----:B------:R-:W-:Y:S01]  /*5c20*/  SHF.R.S32.HI R51, RZ, 0x18, R70 ;  /* 0x00000018ff337819 */ /* 0x000fe20000011446 */
[----:B------:R-:W-:Y:S01]  /*5c30*/  IMAD R17, R50, R48, R17 ;  /* 0x0000003032117224 */ /* 0x000fe200078e0211 */
[----:B------:R-:W-:Y:S01]  /*5c40*/  I2IP.S8.S32.SAT R94, R13, R12, R94 ;  /* 0x0000000c0d5e7239 */ /* 0x000fe2000000145e */
[----:B------:R-:W-:Y:S01]  /*5c50*/  IMAD R0, R47, R20, RZ ;  /* 0x000000142f007224 */ /* 0x000fe200078e02ff */
[----:B------:R-:W-:Y:S01]  /*5c60*/  SHF.R.S32.HI R50, RZ, 0x18, R69 ;  /* 0x00000018ff327819 */ /* 0x000fe20000011445 */
[-C--:B------:R-:W-:Y:S01]  /*5c70*/  IMAD R18, R53, R48.reuse, R18 ;  /* 0x0000003035127224 */ /* 0x080fe200078e0212 */
[----:B------:R-:W-:Y:S01]  /*5c80*/  SHF.R.S32.HI R58, RZ, 0x18, R58 ;  /* 0x00000018ff3a7819 */ /* 0x000fe2000001143a */
[----:B------:R-:W-:Y:S01]  /*5c90*/  IMAD.MOV.U32 R49, RZ, RZ, R71 ;  /* 0x000000ffff317224 */ /* 0x000fe200078e0047 */
[----:B------:R-:W-:Y:S01]  /*5ca0*/  SHF.R.S32.HI R53, RZ, 0x18, R60 ;  /* 0x00000018ff357819 */ /* 0x000fe2000001143c */
[----:B------:R-:W-:Y:S02]  /*5cb0*/  IMAD R2, R47, R21, RZ ;  /* 0x000000152f027224 */ /* 0x000fe400078e02ff */
[----:B------:R-:W-:Y:S02]  /*5cc0*/  IMAD R19, R55, R48, R19 ;  /* 0x0000003037137224 */ /* 0x000fe400078e0213 */
[----:B------:R-:W-:Y:S02]  /*5cd0*/  IMAD R3, R47, R22, RZ ;  /* 0x000000162f037224 */ /* 0x000fe400078e02ff */
[----:B------:R-:W-:Y:S01]  /*5ce0*/  IMAD R0, R49, R48, R0 ;  /* 0x0000003031007224 */ /* 0x000fe200078e0200 */
[----:B------:R-:W-:Y:S01]  /*5cf0*/  I2IP.S8.S32.SAT R95, R19, R18, RZ ;  /* 0x00000012135f7239 */ /* 0x000fe200000014ff */
[----:B------:R-:W-:Y:S01]  /*5d00*/  IMAD R23, R47, R23, RZ ;  /* 0x000000172f177224 */ /* 0x000fe200078e02ff */
[----:B------:R-:W-:Y:S01]  /*5d10*/  MOV R49, R68 ;  /* 0x0000004400317202 */ /* 0x000fe20000000f00 */
[----:B------:R-:W-:Y:S01]  /*5d20*/  IMAD R2, R51, R48, R2 ;  /* 0x0000003033027224 */ /* 0x000fe200078e0202 */
[----:B------:R-:W-:Y:S01]  /*5d30*/  I2IP.S8.S32.SAT R95, R17, R16, R95 ;  /* 0x00000010115f7239 */ /* 0x000fe2000000145f */
[C---:B------:R-:W-:Y:S01]  /*5d40*/  IMAD R20, R47.reuse, R24, RZ ;  /* 0x000000182f147224 */ /* 0x040fe200078e02ff */
[----:B------:R-:W-:Y:S01]  /*5d50*/  SHF.R.S32.HI R51, RZ, 0x18, R66 ;  /* 0x00000018ff337819 */ /* 0x000fe20000011442 */
[-C--:B------:R-:W-:Y:S01]  /*5d60*/  IMAD R3, R50, R48.reuse, R3 ;  /* 0x0000003032037224 */ /* 0x080fe200078e0203 */
[----:B------:R-:W-:Y:S01]  /*5d70*/  SHF.R.S32.HI R50, RZ, 0x18, R67 ;  /* 0x00000018ff327819 */ /* 0x000fe20000011443 */
[C---:B------:R-:W-:Y:S01]  /*5d80*/  IMAD R21, R47.reuse, R25, RZ ;  /* 0x000000192f157224 */ /* 0x040fe200078e02ff */
[----:B------:R1:W-:Y:S01]  /*5d90*/  STS.128 [R105+UR43+0x1200], R92 ;  /* 0x0012005c69007988 */ /* 0x0003e20008000c2b */
[----:B------:R-:W-:Y:S02]  /*5da0*/  IMAD R23, R56, R48, R23 ;  /* 0x0000003038177224 */ /* 0x000fe400078e0217 */
[----:B------:R-:W-:Y:S02]  /*5db0*/  IMAD R22, R47, R26, RZ ;  /* 0x0000001a2f167224 */ /* 0x000fe400078e02ff */
[-C--:B------:R-:W-:Y:S01]  /*5dc0*/  IMAD R20, R49, R48.reuse, R20 ;  /* 0x0000003031147224 */ /* 0x080fe200078e0214 */
[----:B------:R-:W-:Y:S01]  /*5dd0*/  I2IP.S8.S32.SAT R115, R23, R3, RZ ;  /* 0x0000000317737239 */ /* 0x000fe200000014ff */
[C---:B------:R-:W-:Y:S01]  /*5de0*/  IMAD R27, R47.reuse, R27, RZ ;  /* 0x0000001b2f1b7224 */ /* 0x040fe200078e02ff */
[----:B------:R-:W-:Y:S01]  /*5df0*/  MOV R49, R65 ;  /* 0x0000004100317202 */ /* 0x000fe20000000f00 */
[----:B------:R-:W-:Y:S01]  /*5e00*/  IMAD R21, R50, R48, R21 ;  /* 0x0000003032157224 */ /* 0x000fe200078e0215 */
[----:B------:R-:W-:Y:S01]  /*5e10*/  I2IP.S8.S32.SAT R116, R2, R0, R115 ;  /* 0x0000000002747239 */ /* 0x000fe20000001473 */
[----:B------:R-:W-:Y:S01]  /*5e20*/  IMAD R24, R47, R28, RZ ;  /* 0x0000001c2f187224 */ /* 0x000fe200078e02ff */
[----:B------:R-:W-:Y:S01]  /*5e30*/  SHF.R.S32.HI R50, RZ, 0x18, R64 ;  /* 0x00000018ff327819 */ /* 0x000fe20000011440 */
[----:B------:R-:W-:Y:S01]  /*5e40*/  IMAD R22, R51, R48, R22 ;  /* 0x0000003033167224 */ /* 0x000fe200078e0216 */
[----:B------:R-:W-:Y:S01]  /*5e50*/  MOV R51, R62 ;  /* 0x0000003e00337202 */ /* 0x000fe20000000f00 */
[-C--:B------:R-:W-:Y:S02]  /*5e60*/  IMAD R27, R57, R48.reuse, R27 ;  /* 0x00000030391b7224 */ /* 0x080fe400078e021b */
[----:B------:R-:W-:Y:S02]  /*5e70*/  IMAD R25, R47, R29, RZ ;  /* 0x0000001d2f197224 */ /* 0x000fe400078e02ff */
[----:B------:R-:W-:Y:S01]  /*5e80*/  IMAD R24, R49, R48, R24 ;  /* 0x0000003031187224 */ /* 0x000fe200078e0218 */
[----:B------:R-:W-:Y:S01]  /*5e90*/  SHF.R.S32.HI R49, RZ, 0x18, R63 ;  /* 0x00000018ff317819 */ /* 0x000fe2000001143f */
[----:B------:R-:W-:Y:S01]  /*5ea0*/  IMAD R26, R47, R30, RZ ;  /* 0x0000001e2f1a7224 */ /* 0x000fe200078e02ff */
[----:B------:R-:W-:Y:S01]  /*5eb0*/  I2IP.S8.S32.SAT R117, R27, R22, RZ ;  /* 0x000000161b757239 */ /* 0x000fe200000014ff */
[C---:B------:R-:W-:Y:S02]  /*5ec0*/  IMAD R31, R47.reuse, R31, RZ ;  /* 0x0000001f2f1f7224 */ /* 0x040fe400078e02ff */
[----:B------:R-:W-:Y:S01]  /*5ed0*/  IMAD R25, R50, R48, R25 ;  /* 0x0000003032197224 */ /* 0x000fe200078e0219 */
[----:B------:R-:W-:Y:S01]  /*5ee0*/  SHF.R.S32.HI R50, RZ, 0x18, R61 ;  /* 0x00000018ff327819 */ /* 0x000fe2000001143d */
[----:B------:R-:W-:Y:S01]  /*5ef0*/  IMAD R28, R47, R32, RZ ;  /* 0x000000202f1c7224 */ /* 0x000fe200078e02ff */
[----:B------:R-:W-:Y:S01]  /*5f00*/  I2IP.S8.S32.SAT R117, R21, R20, R117 ;  /* 0x0000001415757239 */ /* 0x000fe20000001475 */
[-C--:B------:R-:W-:Y:S02]  /*5f10*/  IMAD R26, R49, R48.reuse, R26 ;  /* 0x00000030311a7224 */ /* 0x080fe400078e021a */
[----:B------:R-:W-:Y:S02]  /*5f20*/  IMAD R29, R47, R33, RZ ;  /* 0x000000212f1d7224 */ /* 0x000fe400078e02ff */
[-C--:B------:R-:W-:Y:S02]  /*5f30*/  IMAD R31, R58, R48.reuse, R31 ;  /* 0x000000303a1f7224 */ /* 0x080fe400078e021f */
[----:B------:R-:W-:Y:S02]  /*5f40*/  IMAD R28, R51, R48, R28 ;  /* 0x00000030331c7224 */ /* 0x000fe400078e021c */
[----:B------:R-:W-:Y:S01]  /*5f50*/  IMAD R30, R47, R34, RZ ;  /* 0x000000222f1e7224 */ /* 0x000fe200078e02ff */
[----:B------:R-:W-:Y:S01]  /*5f60*/  I2IP.S8.S32.SAT R114, R31, R26, RZ ;  /* 0x0000001a1f727239 */ /* 0x000fe200000014ff */
[----:B------:R-:W-:Y:S02]  /*5f70*/  IMAD R29, R50, R48, R29 ;  /* 0x00000030321d7224 */ /* 0x000fe400078e021d */
[----:B------:R-:W-:Y:S01]  /*5f80*/  IMAD R35, R47, R35, RZ ;  /* 0x000000232f237224 */ /* 0x000fe200078e02ff */
[----:B------:R-:W-:Y:S01]  /*5f90*/  I2IP.S8.S32.SAT R118, R25, R24, R114 ;  /* 0x0000001819767239 */ /* 0x000fe20000001472 */
[-C--:B------:R-:W-:Y:S01]  /*5fa0*/  IMAD R30, R53, R48.reuse, R30 ;  /* 0x00000030351e7224 */ /* 0x080fe200078e021e */
[----:B------:R-:W-:Y:S01]  /*5fb0*/  IADD3 R114, PT, PT, R44, 0x1, RZ ;  /* 0x000000012c727810 */ /* 0x000fe20007ffe0ff */
[----:B------:R-:W-:Y:S05]  /*5fc0*/  IMAD R35, R59, R48, R35 ;  /* 0x000000303b237224 */ /* 0x000fea00078e0223 */
[----:B------:R-:W-:Y:S04]  /*5fd0*/  I2IP.S8.S32.SAT R120, R35, R30, RZ ;  /* 0x0000001e23787239 */ /* 0x000fe800000014ff */
[----:B------:R-:W-:Y:S05]  /*5fe0*/  I2IP.S8.S32.SAT R119, R29, R28, R120 ;  /* 0x0000001c1d777239 */ /* 0x000fea0000001478 */
[----:B------:R1:W-:Y:S01]  /*5ff0*/  STS.128 [R104+0x1010], R116 ;  /* 0x0010107468007388 */ /* 0x0003e20000000c00 */
[----:B------:R-:W-:Y:S01]  /*6000*/  @!PT LDS RZ, [RZ] ;  /* 0x00000000fffff984 */ /* 0x000fe20000000800 */
[----:B------:R-:W-:Y:S01]  /*6010*/  @!PT LDS RZ, [RZ] ;  /* 0x00000000fffff984 */ /* 0x000fe20000000800 */
[----:B------:R-:W-:Y:S01]  /*6020*/  @!PT LDS RZ, [RZ] ;  /* 0x00000000fffff984 */ /* 0x000fe20000000800 */
[----:B------:R-:W-:Y:S01]  /*6030*/  @!PT LDS RZ, [RZ] ;  /* 0x00000000fffff984 */ /* 0x000fe20000000800 */
[----:B------:R3:W-:Y:S07]  /*6040*/  MEMBAR.ALL.CTA ;  /* 0x0000000000007992 */ /* 0x0007ee0000008000 */
[----:B---3--:R-:W3:Y:S02]  /*6050*/  FENCE.VIEW.ASYNC.S ;  /* 0x00000000000073c6 */ /* 0x008ee40000000000 */
[----:B---3--:R-:W-:Y:S06]  /*6060*/  BAR.SYNC.DEFER_BLOCKING 0x1, 0x80 ;  /* 0x0042000000007b1d */ /* 0x008fec0000010000 */
[----:B------:R-:W-:Y:S05]  /*6070*/  @P0 BRA `(.L_x_95) ;  /* 0x0000000000340947 */ /* 0x000fea0003800000 */
[----:B------:R-:W-:Y:S01]  /*6080*/  UIADD3 UR12, UPT, UPT, UR43, 0x1200, URZ ;  /* 0x000012002b0c7890 */ /* 0x000fe2000fffe0ff */
[----:B------:R-:W-:Y:S01]  /*6090*/  R2UR UR9, R97 ;  /* 0x00000000610972ca */ /* 0x000fe200000e0000 */
[----:B------:R-:W-:Y:S01]  /*60a0*/  UIADD3 UR10, UP0, UPT, UR46, 0x680, URZ ;  /* 0x000006802e0a7890 */ /* 0x000fe2000ff1e0ff */
[----:B------:R-:W-:Y:S01]  /*60b0*/  R2UR UR8, R99 ;  /* 0x00000000630872ca */ /* 0x000fe200000e0000 */
[----:B------:R-:W-:Y:S02]  /*60c0*/  UMOV UR7, UR36 ;  /* 0x0000002400077c82 */ /* 0x000fe40008000000 */
[----:B------:R-:W-:Y:S01]  /*60d0*/  IMAD.U32 R111, RZ, RZ, UR12 ;  /* 0x0000000cff6f7e24 */ /* 0x000fe2000f8e00ff */
[----:B------:R-:W-:Y:S04]  /*60e0*/  UIADD3.X UR11, UPT, UPT, URZ, UR47, URZ, UP0, !UPT ;  /* 0x0000002fff0b7290 */ /* 0x000fe800087fe4ff */
[----:B------:R-:W-:Y:S03]  /*60f0*/  R2UR UR4, R111 ;  /* 0x000000006f0472ca */ /* 0x000fe600000e0000 */
[----:B------:R-:W-:Y:S02]  /*6100*/  USHF.L.U32 UR5, UR9, 0x6, URZ ;  /* 0x0000000609057899 */ /* 0x000fe400080006ff */
[----:B------:R-:W-:Y:S09]  /*6110*/  USHF.L.U32 UR6, UR8, 0x6, URZ ;  /* 0x0000000608067899 */ /* 0x000ff200080006ff */
[----:B------:R3:W-:Y:S01]  /*6120*/  UTMASTG.3D [UR4], [UR10] ;  /* 0x000000040a0073b5 */ /* 0x0007e20008010000 */
[----:B------:R0:W-:Y:S01]  /*6130*/  UTMACMDFLUSH ;  /* 0x00000000000079b7 */ /* 0x0001e20000000000 */
[----:B---3--:R-:W-:Y:S04]  /*6140*/  DEPBAR.LE SB0, 0x0 ;  /* 0x000080000000791a */ /* 0x008fe80000000000 */
.L_x_95:
[----:B------:R-:W-:Y:S05]  /*6150*/  BSYNC.RECONVERGENT B0 ;  /* 0x0000000000007941 */ /* 0x000fea0003800200 */
.L_x_94:
[----:B------:R-:W-:Y:S01]  /*6160*/  BAR.SYNC.DEFER_BLOCKING 0x1, 0x80 ;  /* 0x0042000000007b1d */ /* 0x000fe20000010000 */
[----:B------:R-:W-:Y:S01]  /*6170*/  ISETP.NE.AND P2, PT, R112, RZ, PT ;  /* 0x000000ff7000720c */ /* 0x000fe20003f45270 */
[----:B------:R-:W-:Y:S01]  /*6180*/  IMAD.IADD R97, R43, 0x1, R81 ;  /* 0x000000012b617824 */ /* 0x000fe200078e0251 */
[----:B------:R-:W-:Y:S01]  /*6190*/  ISETP.NE.AND P0, PT, R113, 0x2, PT ;  /* 0x000000027100780c */ /* 0x000fe20003f05270 */
[----:B------:R-:W-:Y:S01]  /*61a0*/  IMAD.IADD R99, R45, 0x1, R96 ;  /* 0x000000012d637824 */ /* 0x000fe200078e0260 */
[----:B------:R-:W-:Y:S02]  /*61b0*/  ISETP.NE.AND P1, PT, R114, 0x4, PT ;  /* 0x000000047200780c */ /* 0x000fe40003f25270 */
[----:B------:R-:W-:Y:S02]  /*61c0*/  SEL R0, RZ, 0x1, P0 ;  /* 0x00000001ff007807 */ /* 0x000fe40000000000 */
[----:B------:R-:W-:Y:S02]  /*61d0*/  SEL R3, RZ, 0x1, P1 ;  /* 0x00000001ff037807 */ /* 0x000fe40000800000 */
[----:B------:R-:W-:Y:S02]  /*61e0*/  LOP3.LUT R109, R109, R0, RZ, 0x3c, !PT ;  /* 0x000000006d6d7212 */ /* 0x000fe400078e3cff */
[----:B------:R-:W-:Y:S02]  /*61f0*/  LOP3.LUT R110, R110, R3, RZ, 0x3c, !PT ;  /* 0x000000036e6e7212 */ /* 0x000fe400078e3cff */
[----:B------:R-:W-:Y:S02]  /*6200*/  @P2 R2UR UR36, R107 ;  /* 0x000000006b2422ca */ /* 0x000fe400000e0000 */
[----:B------:R-:W-:Y:S02]  /*6210*/  SEL R113, R113, RZ, P0 ;  /* 0x000000ff71717207 */ /* 0x000fe40000000000 */
[----:B------:R-:W-:Y:S01]  /*6220*/  SEL R44, R114, RZ, P1 ;  /* 0x000000ff722c7207 */ /* 0x000fe20000800000 */
[----:B------:R-:W-:Y:S10]  /*6230*/  @P2 BRA `(.L_x_96) ;  /* 0xffffffe400682947 */ /* 0x000ff4000383ffff */
[----:B------:R-:W-:Y:S05]  /*6240*/  EXIT ;  /* 0x000000000000794d */ /* 0x000fea0003800000 */
.L_x_19:
[----:B--2---:R2:W1:Y:S02]  /*6250*/  SYNCS.PHASECHK.TRANS64.TRYWAIT P0, [R3+URZ+0xf0], R2 ;  /* 0x0000f002030075a7 */ /* 0x00446400080011ff */
[----:B-1----:R-:W-:Y:S05]  /*6260*/  @!P0 NANOSLEEP.SYNCS 0x989680 ;  /* 0x009896800000895d */ /* 0x002fea0003900000 */
[----:B------:R-:W1:Y:S02]  /*6270*/  @!P0 SYNCS.PHASECHK.TRANS64 P0, [R3+URZ+0xf0], R2 ;  /* 0x0000f002030085a7 */ /* 0x000e6400080010ff */
[----:B-1----:R-:W-:Y:S05]  /*6280*/  @!P0 BRA `(.L_x_19) ;  /* 0xfffffffc00f08947 */ /* 0x002fea000383ffff */
[----:B------:R-:W-:Y:S05]  /*6290*/  BRA `(.L_x_97) ;  /* 0xffffffb000c87947 */ /* 0x000fea000383ffff */
.L_x_22:
[----:B-1----:R-:W-:-:S07]  /*62a0*/  MOV R2, UR33 ;  /* 0x0000002100027c02 */ /* 0x002fce0008000f00 */
.L_x_98:
[----:B-1----:R1:W2:Y:S02]  /*62b0*/  SYNCS.PHASECHK.TRANS64.TRYWAIT P0, [R2+URZ+0x30], R5 ;  /* 0x00003005020075a7 */ /* 0x0022a400080011ff */
[----:B--2---:R-:W-:Y:S05]  /*62c0*/  @!P0 NANOSLEEP.SYNCS 0x989680 ;  /* 0x009896800000895d */ /* 0x004fea0003900000 */
[----:B------:R-:W2:Y:S02]  /*62d0*/  @!P0 SYNCS.PHASECHK.TRANS64 P0, [R2+URZ+0x30], R5 ;  /* 0x00003005020085a7 */ /* 0x000ea400080010ff */
[----:B--2---:R-:W-:Y:S05]  /*62e0*/  @!P0 BRA `(.L_x_98) ;  /* 0xfffffffc00f08947 */ /* 0x004fea000383ffff */
[----:B------:R-:W-:Y:S05]  /*62f0*/  BRA `(.L_x_21) ;  /* 0xffffffb400187947 */ /* 0x000fea000383ffff */
.L_x_28:
[----:B-1----:R-:W-:-:S07]  /*6300*/  MOV R2, UR17 ;  /* 0x0000001100027c02 */ /* 0x002fce0008000f00 */
.L_x_99:
[----:B-1----:R1:W2:Y:S02]  /*6310*/  SYNCS.PHASECHK.TRANS64.TRYWAIT P0, [R2+URZ+0x30], R5 ;  /* 0x00003005020075a7 */ /* 0x0022a400080011ff */
[----:B--2---:R-:W-:Y:S05]  /*6320*/  @!P0 NANOSLEEP.SYNCS 0x989680 ;  /* 0x009896800000895d */ /* 0x004fea0003900000 */
[----:B------:R-:W2:Y:S02]  /*6330*/  @!P0 SYNCS.PHASECHK.TRANS64 P0, [R2+URZ+0x30], R5 ;  /* 0x00003005020085a7 */ /* 0x000ea400080010ff */
[----:B--2---:R-:W-:Y:S05]  /*6340*/  @!P0 BRA `(.L_x_99) ;  /* 0xfffffffc00f08947 */ /* 0x004fea000383ffff */
[----:B------:R-:W-:Y:S05]  /*6350*/  BRA `(.L_x_27) ;  /* 0xffffffb400bc7947 */ /* 0x000fea000383ffff */
.L_x_32:
[----:B-1----:R1:W2:Y:S02]  /*6360*/  SYNCS.PHASECHK.TRANS64.TRYWAIT P0, [R2+URZ+0x80], R3 ;  /* 0x00008003020075a7 */ /* 0x0022a400080011ff */
[----:B--2---:R-:W-:Y:S05]  /*6370*/  @!P0 NANOSLEEP.SYNCS 0x989680 ;  /* 0x009896800000895d */ /* 0x004fea0003900000 */
[----:B------:R-:W2:Y:S02]  /*6380*/  @!P0 SYNCS.PHASECHK.TRANS64 P0, [R2+URZ+0x80], R3 ;  /* 0x00008003020085a7 */ /* 0x000ea400080010ff */
[----:B--2---:R-:W-:Y:S05]  /*6390*/  @!P0 BRA `(.L_x_32) ;  /* 0xfffffffc00f08947 */ /* 0x004fea000383ffff */
[----:B------:R-:W-:Y:S05]  /*63a0*/  BRA `(.L_x_100) ;  /* 0xffffffb800487947 */ /* 0x000fea000383ffff */
.L_x_36:
[----:B----4-:R-:W-:-:S07]  /*63b0*/  MOV R0, UR5 ;  /* 0x0000000500007c02 */ /* 0x010fce0008000f00 */
.L_x_101:
[----:B-1----:R1:W2:Y:S02]  /*63c0*/  SYNCS.PHASECHK.TRANS64.TRYWAIT P0, [R0+URZ], R3 ;  /* 0x00000003000075a7 */ /* 0x0022a400080011ff */
[----:B--2---:R-:W-:Y:S05]  /*63d0*/  @!P0 NANOSLEEP.SYNCS 0x989680 ;  /* 0x009896800000895d */ /* 0x004fea0003900000 */
[----:B------:R-:W2:Y:S02]  /*63e0*/  @!P0 SYNCS.PHASECHK.TRANS64 P0, [R0+URZ], R3 ;  /* 0x00000003000085a7 */ /* 0x000ea400080010ff */
[----:B--2---:R-:W-:Y:S05]  /*63f0*/  @!P0 BRA `(.L_x_101) ;  /* 0xfffffffc00f08947 */ /* 0x004fea000383ffff */
[----:B------:R-:W-:Y:S05]  /*6400*/  BRA `(.L_x_102) ;  /* 0xffffffbc00b87947 */ /* 0x000fea000383ffff */
.L_x_37:
[----:B----4-:R-:W-:-:S07]  /*6410*/  MOV R0, UR5 ;  /* 0x0000000500007c02 */ /* 0x010fce0008000f00 */
.L_x_103:
[----:B-1----:R1:W2:Y:S02]  /*6420*/  SYNCS.PHASECHK.TRANS64.TRYWAIT P0, [R0+URZ], R3 ;  /* 0x00000003000075a7 */ /* 0x0022a400080011ff */
[----:B--2---:R-:W-:Y:S05]  /*6430*/  @!P0 NANOSLEEP.SYNCS 0x989680 ;  /* 0x009896800000895d */ /* 0x004fea0003900000 */
[----:B------:R-:W2:Y:S02]  /*6440*/  @!P0 SYNCS.PHASECHK.TRANS64 P0, [R0+URZ], R3 ;  /* 0x00000003000085a7 */ /* 0x000ea400080010ff */
[----:B--2---:R-:W-:Y:S05]  /*6450*/  @!P0 BRA `(.L_x_103) ;  /* 0xfffffffc00f08947 */ /* 0x004fea000383ffff */
[----:B------:R-:W-:Y:S05]  /*6460*/  BRA `(.L_x_104) ;  /* 0xffffffbc00c47947 */ /* 0x000fea000383ffff */
.L_x_38:
[----:B----4-:R-:W-:-:S07]  /*6470*/  MOV R0, UR5 ;  /* 0x0000000500007c02 */ /* 0x010fce0008000f00 */
.L_x_105:
[----:B-1----:R1:W2:Y:S02]  /*6480*/  SYNCS.PHASECHK.TRANS64.TRYWAIT P0, [R0+URZ], R3 ;  /* 0x00000003000075a7 */ /* 0x0022a400080011ff */
[----:B--2---:R-:W-:Y:S05]  /*6490*/  @!P0 NANOSLEEP.SYNCS 0x989680 ;  /* 0x009896800000895d */ /* 0x004fea0003900000 */
[----:B------:R-:W2:Y:S02]  /*64a0*/  @!P0 SYNCS.PHASECHK.TRANS64 P0, [R0+URZ], R3 ;  /* 0x00000003000085a7 */ /* 0x000ea400080010ff */
[----:B--2---:R-:W-:Y:S05]  /*64b0*/  @!P0 BRA `(.L_x_105) ;  /* 0xfffffffc00f08947 */ /* 0x004fea000383ffff */
[----:B------:R-:W-:Y:S05]  /*64c0*/  BRA `(.L_x_106) ;  /* 0xffffffbc00d07947 */ /* 0x000fea000383ffff */
.L_x_39:
[----:B----4-:R-:W-:-:S07]  /*64d0*/  MOV R0, UR5 ;  /* 0x0000000500007c02 */ /* 0x010fce0008000f00 */
.L_x_107:
[----:B-1----:R1:W2:Y:S02]  /*64e0*/  SYNCS.PHASECHK.TRANS64.TRYWAIT P0, [R0+URZ], R3 ;  /* 0x00000003000075a7 */ /* 0x0022a400080011ff */
[----:B--2---:R-:W-:Y:S05]  /*64f0*/  @!P0 NANOSLEEP.SYNCS 0x989680 ;  /* 0x009896800000895d */ /* 0x004fea0003900000 */
[----:B------:R-:W2:Y:S02]  /*6500*/  @!P0 SYNCS.PHASECHK.TRANS64 P0, [R0+URZ], R3 ;  /* 0x00000003000085a7 */ /* 0x000ea400080010ff */
[----:B--2---:R-:W-:Y:S05]  /*6510*/  @!P0 BRA `(.L_x_107) ;  /* 0xfffffffc00f08947 */ /* 0x004fea000383ffff */
[----:B------:R-:W-:Y:S05]  /*6520*/  BRA `(.L_x_108) ;  /* 0xffffffbc00dc7947 */ /* 0x000fea000383ffff */
.L_x_40:
[----:B----4-:R-:W-:-:S07]  /*6530*/  MOV R0, UR5 ;  /* 0x0000000500007c02 */ /* 0x010fce0008000f00 */
.L_x_109:
[----:B-1----:R1:W2:Y:S02]  /*6540*/  SYNCS.PHASECHK.TRANS64.TRYWAIT P0, [R0+URZ], R3 ;  /* 0x00000003000075a7 */ /* 0x0022a400080011ff */
[----:B--2---:R-:W-:Y:S05]  /*6550*/  @!P0 NANOSLEEP.SYNCS 0x989680 ;  /* 0x009896800000895d */ /* 0x004fea0003900000 */
[----:B------:R-:W2:Y:S02]  /*6560*/  @!P0 SYNCS.PHASECHK.TRANS64 P0, [R0+URZ], R3 ;  /* 0x00000003000085a7 */ /* 0x000ea400080010ff */
[----:B--2---:R-:W-:Y:S05]  /*6570*/  @!P0 BRA `(.L_x_109) ;  /* 0xfffffffc00f08947 */ /* 0x004fea000383ffff */
[----:B------:R-:W-:Y:S05]  /*6580*/  BRA `(.L_x_110) ;  /* 0xffffffbc00e87947 */ /* 0x000fea000383ffff */
.L_x_43:
[----:B-1----:R1:W2:Y:S02]  /*6590*/  SYNCS.PHASECHK.TRANS64.TRYWAIT P0, [R0+URZ+0xe0], R5 ;  /* 0x0000e005000075a7 */ /* 0x0022a400080011ff */
[----:B--2---:R-:W-:Y:S05]  /*65a0*/  @!P0 NANOSLEEP.SYNCS 0x989680 ;  /* 0x009896800000895d */ /* 0x004fea0003900000 */
[----:B------:R-:W2:Y:S02]  /*65b0*/  @!P0 SYNCS.PHASECHK.TRANS64 P0, [R0+URZ+0xe0], R5 ;  /* 0x0000e005000085a7 */ /* 0x000ea400080010ff */
[----:B--2---:R-:W-:Y:S05]  /*65c0*/  @!P0 BRA `(.L_x_43) ;  /* 0xfffffffc00f08947 */ /* 0x004fea000383ffff */
[----:B------:R-:W-:Y:S05]  /*65d0*/  BRA `(.L_x_111) ;  /* 0xffffffc000447947 */ /* 0x000fea000383ffff */
.L_x_44:
[----:B------:R-:W-:-:S07]  /*65e0*/  MOV R0, UR5 ;  /* 0x0000000500007c02 */ /* 0x000fce0008000f00 */
.L_x_112:
[----:B-1----:R1:W2:Y:S02]  /*65f0*/  SYNCS.PHASECHK.TRANS64.TRYWAIT P0, [R0+URZ+0x90], R5 ;  /* 0x00009005000075a7 */ /* 0x0022a400080011ff */
[----:B--2---:R-:W-:Y:S05]  /*6600*/  @!P0 NANOSLEEP.SYNCS 0x989680 ;  /* 0x009896800000895d */ /* 0x004fea0003900000 */
[----:B------:R-:W2:Y:S02]  /*6610*/  @!P0 SYNCS.PHASECHK.TRANS64 P0, [R0+URZ+0x90], R5 ;  /* 0x00009005000085a7 */ /* 0x000ea400080010ff */
[----:B--2---:R-:W-:Y:S05]  /*6620*/  @!P0 BRA `(.L_x_112) ;  /* 0xfffffffc00f08947 */ /* 0x004fea000383ffff */
[----:B------:R-:W-:Y:S05]  /*6630*/  BRA `(.L_x_113) ;  /* 0xffffffc000547947 */ /* 0x000fea000383ffff */
.L_x_45:
[----:B-1----:R1:W2:Y:S02]  /*6640*/  SYNCS.PHASECHK.TRANS64.TRYWAIT P1, [R0+URZ+0x80], R5 ;  /* 0x00008005000075a7 */ /* 0x0022a400080211ff */
[----:B--2---:R-:W-:Y:S05]  /*6650*/  @!P1 NANOSLEEP.SYNCS 0x989680 ;  /* 0x009896800000995d */ /* 0x004fea0003900000 */
[----:B------:R-:W2:Y:S02]  /*6660*/  @!P1 SYNCS.PHASECHK.TRANS64 P1, [R0+URZ+0x80], R5 ;  /* 0x00008005000095a7 */ /* 0x000ea400080210ff */
[----:B--2---:R-:W-:Y:S05]  /*6670*/  @!P1 BRA `(.L_x_45) ;  /* 0xfffffffc00f09947 */ /* 0x004fea000383ffff */
[----:B------:R-:W-:Y:S05]  /*6680*/  BRA `(.L_x_114) ;  /* 0xffffffc000847947 */ /* 0x000fea000383ffff */
.L_x_48:
[----:B------:R-:W-:-:S07]  /*6690*/  MOV R0, UR5 ;  /* 0x0000000500007c02 */ /* 0x000fce0008000f00 */
.L_x_115:
[----:B-1----:R1:W2:Y:S02]  /*66a0*/  SYNCS.PHASECHK.TRANS64.TRYWAIT P0, [R0+URZ+0x90], R3 ;  /* 0x00009003000075a7 */ /* 0x0022a400080011ff */
[----:B--2---:R-:W-:Y:S05]  /*66b0*/  @!P0 NANOSLEEP.SYNCS 0x989680 ;  /* 0x009896800000895d */ /* 0x004fea0003900000 */
[----:B------:R-:W2:Y:S02]  /*66c0*/  @!P0 SYNCS.PHASECHK.TRANS64 P0, [R0+URZ+0x90], R3 ;  /* 0x00009003000085a7 */ /* 0x000ea400080010ff */
[----:B--2---:R-:W-:Y:S05]  /*66d0*/  @!P0 BRA `(.L_x_115) ;  /* 0xfffffffc00f08947 */ /* 0x004fea000383ffff */
[----:B------:R-:W-:Y:S05]  /*66e0*/  BRA `(.L_x_47) ;  /* 0xffffffc000d87947 */ /* 0x000fea000383ffff */
.L_x_55:
[----:B-1----:R1:W2:Y:S02]  /*66f0*/  SYNCS.PHASECHK.TRANS64.TRYWAIT P1, [R0+URZ+0x80], R5 ;  /* 0x00008005000075a7 */ /* 0x0022a400080211ff */
[----:B--2---:R-:W-:Y:S05]  /*6700*/  @!P1 NANOSLEEP.SYNCS 0x989680 ;  /* 0x009896800000995d */ /* 0x004fea0003900000 */
[----:B------:R-:W2:Y:S02]  /*6710*/  @!P1 SYNCS.PHASECHK.TRANS64 P1, [R0+URZ+0x80], R5 ;  /* 0x00008005000095a7 */ /* 0x000ea400080210ff */
[----:B--2---:R-:W-:Y:S05]  /*6720*/  @!P1 BRA `(.L_x_55) ;  /* 0xfffffffc00f09947 */ /* 0x004fea000383ffff */
[----:B------:R-:W-:Y:S05]  /*6730*/  BRA `(.L_x_116) ;  /* 0xffffffc800387947 */ /* 0x000fea000383ffff */
.L_x_56:
[----:B------:R-:W-:-:S07]  /*6740*/  MOV R3, UR8 ;  /* 0x0000000800037c02 */ /* 0x000fce0008000f00 */
.L_x_117:
[----:B-1----:R1:W2:Y:S02]  /*6750*/  SYNCS.PHASECHK.TRANS64.TRYWAIT P0, [R3+URZ+0xc0], R0 ;  /* 0x0000c000030075a7 */ /* 0x0022a400080011ff */
[----:B--2---:R-:W-:Y:S05]  /*6760*/  @!P0 NANOSLEEP.SYNCS 0x989680 ;  /* 0x009896800000895d */ /* 0x004fea0003900000 */
[----:B------:R-:W2:Y:S02]  /*6770*/  @!P0 SYNCS.PHASECHK.TRANS64 P0, [R3+URZ+0xc0], R0 ;  /* 0x0000c000030085a7 */ /* 0x000ea400080010ff */
[----:B--2---:R-:W-:Y:S05]  /*6780*/  @!P0 BRA `(.L_x_117) ;  /* 0xfffffffc00f08947 */ /* 0x004fea000383ffff */
[----:B------:R-:W-:Y:S05]  /*6790*/  BRA `(.L_x_118) ;  /* 0xffffffc800887947 */ /* 0x000fea000383ffff */
.L_x_59:
[----:B------:R-:W-:Y:S07]  /*67a0*/  MOV R0, UR7 ;  /* 0x0000000700007c02 */ /* 0x000fee0008000f00 */
.L_x_119:
[----:B-1----:R1:W2:Y:S02]  /*67b0*/  SYNCS.PHASECHK.TRANS64.TRYWAIT P0, [R0+URZ], R3 ;  /* 0x00000003000075a7 */ /* 0x0022a400080011ff */
[----:B--2---:R-:W-:Y:S05]  /*67c0*/  @!P0 NANOSLEEP.SYNCS 0x989680 ;  /* 0x009896800000895d */ /* 0x004fea0003900000 */
[----:B------:R-:W2:Y:S02]  /*67d0*/  @!P0 SYNCS.PHASECHK.TRANS64 P0, [R0+URZ], R3 ;  /* 0x00000003000085a7 */ /* 0x000ea400080010ff */
[----:B--2---:R-:W-:Y:S05]  /*67e0*/  @!P0 BRA `(.L_x_119) ;  /* 0xfffffffc00f08947 */ /* 0x004fea000383ffff */
[----:B------:R-:W-:Y:S05]  /*67f0*/  BRA `(.L_x_58) ;  /* 0xffffffc800a47947 */ /* 0x000fea000383ffff */
.L_x_62:
[----:B------:R-:W-:-:S07]  /*6800*/  MOV R0, UR5 ;  /* 0x0000000500007c02 */ /* 0x000fce0008000f00 */
.L_x_120:
[----:B--2---:R2:W3:Y:S02]  /*6810*/  SYNCS.PHASECHK.TRANS64.TRYWAIT P0, [R0+URZ], R3 ;  /* 0x00000003000075a7 */ /* 0x0044e400080011ff */
[----:B---3--:R-:W-:Y:S05]  /*6820*/  @!P0 NANOSLEEP.SYNCS 0x989680 ;  /* 0x009896800000895d */ /* 0x008fea0003900000 */
[----:B------:R-:W3:Y:S02]  /*6830*/  @!P0 SYNCS.PHASECHK.TRANS64 P0, [R0+URZ], R3 ;  /* 0x00000003000085a7 */ /* 0x000ee400080010ff */
[----:B---3--:R-:W-:Y:S05]  /*6840*/  @!P0 BRA `(.L_x_120) ;  /* 0xfffffffc00f08947 */ /* 0x008fea000383ffff */
[----:B------:R-:W-:Y:S05]  /*6850*/  BRA `(.L_x_121) ;  /* 0xffffffcc00587947 */ /* 0x000fea000383ffff */
.L_x_63:
[----:B------:R-:W-:-:S07]  /*6860*/  MOV R0, UR5 ;  /* 0x0000000500007c02 */ /* 0x000fce0008000f00 */
.L_x_122:
[----:B-1----:R1:W2:Y:S02]  /*6870*/  SYNCS.PHASECHK.TRANS64.TRYWAIT P0, [R0+URZ], R3 ;  /* 0x00000003000075a7 */ /* 0x0022a400080011ff */
[----:B--2---:R-:W-:Y:S05]  /*6880*/  @!P0 NANOSLEEP.SYNCS 0x989680 ;  /* 0x009896800000895d */ /* 0x004fea0003900000 */
[----:B------:R-:W2:Y:S02]  /*6890*/  @!P0 SYNCS.PHASECHK.TRANS64 P0, [R0+URZ], R3 ;  /* 0x00000003000085a7 */ /* 0x000ea400080010ff */
[----:B--2---:R-:W-:Y:S05]  /*68a0*/  @!P0 BRA `(.L_x_122) ;  /* 0xfffffffc00f08947 */ /* 0x004fea000383ffff */
[----:B------:R-:W-:Y:S05]  /*68b0*/  BRA `(.L_x_123) ;  /* 0xffffffcc00647947 */ /* 0x000fea000383ffff */
.L_x_64:
[----:B------:R-:W-:-:S07]  /*68c0*/  MOV R0, UR5 ;  /* 0x0000000500007c02 */ /* 0x000fce0008000f00 */
.L_x_124:
[----:B-1----:R1:W2:Y:S02]  /*68d0*/  SYNCS.PHASECHK.TRANS64.TRYWAIT P0, [R0+URZ], R3 ;  /* 0x00000003000075a7 */ /* 0x0022a400080011ff */
[----:B--2---:R-:W-:Y:S05]  /*68e0*/  @!P0 NANOSLEEP.SYNCS 0x989680 ;  /* 0x009896800000895d */ /* 0x004fea0003900000 */
[----:B------:R-:W2:Y:S02]  /*68f0*/  @!P0 SYNCS.PHASECHK.TRANS64 P0, [R0+URZ], R3 ;  /* 0x00000003000085a7 */ /* 0x000ea400080010ff */
[----:B--2---:R-:W-:Y:S05]  /*6900*/  @!P0 BRA `(.L_x_124) ;  /* 0xfffffffc00f08947 */ /* 0x004fea000383ffff */
[----:B------:R-:W-:Y:S05]  /*6910*/  BRA `(.L_x_125) ;  /* 0xffffffcc00707947 */ /* 0x000fea000383ffff */
.L_x_65:
[----:B------:R-:W-:-:S07]  /*6920*/  MOV R0, UR7 ;  /* 0x0000000700007c02 */ /* 0x000fce0008000f00 */
.L_x_126:
[----:B-1----:R1:W2:Y:S02]  /*6930*/  SYNCS.PHASECHK.TRANS64.TRYWAIT P0, [R0+URZ], R3 ;  /* 0x00000003000075a7 */ /* 0x0022a400080011ff */
[----:B--2---:R-:W-:Y:S05]  /*6940*/  @!P0 NANOSLEEP.SYNCS 0x989680 ;  /* 0x009896800000895d */ /* 0x004fea0003900000 */
[----:B------:R-:W2:Y:S02]  /*6950*/  @!P0 SYNCS.PHASECHK.TRANS64 P0, [R0+URZ], R3 ;  /* 0x00000003000085a7 */ /* 0x000ea400080010ff */
[----:B--2---:R-:W-:Y:S05]  /*6960*/  @!P0 BRA `(.L_x_126) ;  /* 0xfffffffc00f08947 */ /* 0x004fea000383ffff */
[----:B------:R-:W-:Y:S05]  /*6970*/  BRA `(.L_x_127) ;  /* 0xffffffcc007c7947 */ /* 0x000fea000383ffff */
.L_x_70:
[----:B---3--:R3:W1:Y:S02]  /*6980*/  SYNCS.PHASECHK.TRANS64.TRYWAIT P0, [R0+URZ+0x80], R3 ;  /* 0x00008003000075a7 */ /* 0x00866400080011ff */
[----:B-1----:R-:W-:Y:S05]  /*6990*/  @!P0 NANOSLEEP.SYNCS 0x989680 ;  /* 0x009896800000895d */ /* 0x002fea0003900000 */
[----:B------:R-:W1:Y:S02]  /*69a0*/  @!P0 SYNCS.PHASECHK.TRANS64 P0, [R0+URZ+0x80], R3 ;  /* 0x00008003000085a7 */ /* 0x000e6400080010ff */
[----:B-1----:R-:W-:Y:S05]  /*69b0*/  @!P0 BRA `(.L_x_70) ;  /* 0xfffffffc00f08947 */ /* 0x002fea000383ffff */
[----:B------:R-:W-:Y:S05]  /*69c0*/  BRA `(.L_x_128) ;  /* 0xffffffd000787947 */ /* 0x000fea000383ffff */
.L_x_73:
[----:B------:R-:W-:Y:S07]  /*69d0*/  MOV R0, UR6 ;  /* 0x0000000600007c02 */ /* 0x000fee0008000f00 */
.L_x_129:
[----:B-1----:R1:W3:Y:S02]  /*69e0*/  SYNCS.PHASECHK.TRANS64.TRYWAIT P0, [R0+URZ+0x78], R3 ;  /* 0x00007803000075a7 */ /* 0x0022e400080011ff */
[----:B---3--:R-:W-:Y:S05]  /*69f0*/  @!P0 NANOSLEEP.SYNCS 0x989680 ;  /* 0x009896800000895d */ /* 0x008fea0003900000 */
[----:B------:R-:W3:Y:S02]  /*6a00*/  @!P0 SYNCS.PHASECHK.TRANS64 P0, [R0+URZ+0x78], R3 ;  /* 0x00007803000085a7 */ /* 0x000ee400080010ff */
[----:B---3--:R-:W-:Y:S05]  /*6a10*/  @!P0 BRA `(.L_x_129) ;  /* 0xfffffffc00f08947 */ /* 0x008fea000383ffff */
[----:B------:R-:W-:Y:S05]  /*6a20*/  BRA `(.L_x_72) ;  /* 0xffffffd400647947 */ /* 0x000fea000383ffff */
.L_x_76:
[----:B------:R-:W-:Y:S07]  /*6a30*/  MOV R3, UR6 ;  /* 0x0000000600037c02 */ /* 0x000fee0008000f00 */
.L_x_130:
[----:B-1----:R1:W2:Y:S02]  /*6a40*/  SYNCS.PHASECHK.TRANS64.TRYWAIT P2, [R3+URZ+0x68], R26 ;  /* 0x0000681a030075a7 */ /* 0x0022a400080411ff */
[----:B--2---:R-:W-:Y:S05]  /*6a50*/  @!P2 NANOSLEEP.SYNCS 0x989680 ;  /* 0x009896800000a95d */ /* 0x004fea0003900000 */
[----:B------:R-:W2:Y:S02]  /*6a60*/  @!P2 SYNCS.PHASECHK.TRANS64 P2, [R3+URZ+0x68], R26 ;  /* 0x0000681a0300a5a7 */ /* 0x000ea400080410ff */
[----:B--2---:R-:W-:Y:S05]  /*6a70*/  @!P2 BRA `(.L_x_130) ;  /* 0xfffffffc00f0a947 */ /* 0x004fea000383ffff */
[----:B------:R-:W-:Y:S05]  /*6a80*/  BRA `(.L_x_131) ;  /* 0xffffffd400f87947 */ /* 0x000fea000383ffff */
.L_x_79:
[----:B--2---:R2:W1:Y:S02]  /*6a90*/  SYNCS.PHASECHK.TRANS64.TRYWAIT P0, [R0+URZ+0x80], R3 ;  /* 0x00008003000075a7 */ /* 0x00446400080011ff */
[----:B-1----:R-:W-:Y:S05]  /*6aa0*/  @!P0 NANOSLEEP.SYNCS 0x989680 ;  /* 0x009896800000895d */ /* 0x002fea0003900000 */
[----:B------:R-:W1:Y:S02]  /*6ab0*/  @!P0 SYNCS.PHASECHK.TRANS64 P0, [R0+URZ+0x80], R3 ;  /* 0x00008003000085a7 */ /* 0x000e6400080010ff */
[----:B-1----:R-:W-:Y:S05]  /*6ac0*/  @!P0 BRA `(.L_x_79) ;  /* 0xfffffffc00f08947 */ /* 0x002fea000383ffff */
[----:B------:R-:W-:Y:S05]  /*6ad0*/  BRA `(.L_x_132) ;  /* 0xffffffdc00547947 */ /* 0x000fea000383ffff */
.L_x_90:
[----:B-1----:R-:W-:Y:S04]  /*6ae0*/  MOV R0, UR43 ;  /* 0x0000002b00007c02 */ /* 0x002fe80008000f00 */
[----:B------:R1:W2:Y:S03]  /*6af0*/  SYNCS.PHASECHK.TRANS64.TRYWAIT P1, [R0+URZ+0x60], R3 ;  /* 0x00006003000075a7 */ /* 0x0002a600080211ff */
[----:B--2---:R-:W-:Y:S05]  /*6b00*/  @!P1 NANOSLEEP.SYNCS 0x989680 ;  /* 0x009896800000995d */ /* 0x004fea0003900000 */
[----:B------:R-:W2:Y:S02]  /*6b10*/  @!P1 SYNCS.PHASECHK.TRANS64 P1, [R0+URZ+0x60], R3 ;  /* 0x00006003000095a7 */ /* 0x000ea400080210ff */
[----:B--2---:R-:W-:Y:S05]  /*6b20*/  @!P1 BRA `(.L_x_90) ;  /* 0xfffffffc00ec9947 */ /* 0x004fea000383ffff */
[----:B------:R-:W-:Y:S05]  /*6b30*/  BRA `(.L_x_89) ;  /* 0xffffffe800487947 */ /* 0x000fea000383ffff */
.L_x_92:
[----:B-1----:R1:W4:Y:S02]  /*6b40*/  SYNCS.PHASECHK.TRANS64.TRYWAIT P1, [R92+URZ+0xa0], R7 ;  /* 0x0000a0075c0075a7 */ /* 0x00232400080211ff */
[----:B----4-:R-:W-:Y:S05]  /*6b50*/  @!P1 NANOSLEEP.SYNCS 0x989680 ;  /* 0x009896800000995d */ /* 0x010fea0003900000 */
[----:B------:R-:W4:Y:S02]  /*6b60*/  @!P1 SYNCS.PHASECHK.TRANS64 P1, [R92+URZ+0xa0], R7 ;  /* 0x0000a0075c0095a7 */ /* 0x000f2400080210ff */
[----:B----4-:R-:W-:Y:S05]  /*6b70*/  @!P1 BRA `(.L_x_92) ;  /* 0xfffffffc00f09947 */ /* 0x010fea000383ffff */
[----:B------:R-:W-:Y:S05]  /*6b80*/  BRA `(.L_x_91) ;  /* 0xffffffe800847947 */ /* 0x000fea000383ffff */
        .weak           $__internal_0_$__cuda_sm10x_tcgen05_guardrail_trap_col_being_dealloced_not_returned_by_alloc
        .type           $__internal_0_$__cuda_sm10x_tcgen05_guardrail_trap_col_being_dealloced_not_returned_by_alloc,@function
        .size           $__internal_0_$__cuda_sm10x_tcgen05_guardrail_trap_col_being_dealloced_not_returned_by_alloc,($__internal_1_$__cuda_sm10x_tcgen05_guardrail_trap_phase_invalid_during_alloc - $__internal_0_$__cuda_sm10x_tcgen05_guardrail_trap_col_being_dealloced_not_returned_by_alloc)
$__internal_0_$__cuda_sm10x_tcgen05_guardrail_trap_col_being_dealloced_not_returned_by_alloc:
[----:B------:R-:W-:Y:S05]  /*6b90*/  BPT.TRAP 0x1 ;  /* 0x000000040000795c */ /* 0x000fea0000300000 */
[----:B------:R-:W-:-:S04]  /*6ba0*/  HFMA2 R3, -RZ, RZ, 0, 0 ;  /* 0x00000000ff037431 */ /* 0x000fc800000001ff */
[----:B------:R-:W-:Y:S05]  /*6bb0*/  RET.REL.NODEC R2 `(_ZN7cutlass13device_kernelINS_4gemm6kernel13GemmUniversalIN4cute5tupleIJiiiiEEENS1_10collective13CollectiveMmaINS1_35MainloopSm100TmaUmmaWarpSpecializedILi6ELi2ELi4ENS5_IJNS4_1CILi1EEESB_SB_EEEEENS5_IJNSA_ILi64EEESE_SE_EEEaNS5_IJlSB_lEEEaSG_NS4_8TiledMMAINS4_8MMA_AtomIJNS4_15SM100_MMA_S8_SSIaaiLi64ELi64ELNS4_4UMMA5MajorE0ELSL_0ELNSK_8SaturateE0EEEEEENS4_6LayoutISC_NS5_IJNSA_ILi0EEESQ_SQ_EEEEENS5_IJNS4_10UnderscoreEST_ST_EEEEENS4_13SM90_TMA_LOADENS4_14ComposedLayoutINS4_7SwizzleILi2ELi4ELi3EEENS4_18smem_ptr_flag_bitsILi8EEENSP_INS5_IJNSA_ILi8EEESE_EEENS5_IJSE_SB_EEEEEEEvNS4_8identityESW_S16_vS17_EENS_8epilogue10collective18CollectiveEpilogueINS19_23Sm100TmaWarpSpecializedILi1ELi1ELi32ELb0ELb0EEEJSF_NS5_IJNSP_ISE_SB_EES1E_EEEaSG_aSG_NS19_6fusion15FusionCallbacksIS1D_NS1G_17LinearCombinationIaiaiLNS_15FloatRoundStyleE2EEESF_S1F_JEEENS4_5SM1004TMEM4LOAD26SM100_TMEM_LOAD_16dp32b32xESW_S16_NS4_39AutoVectorizingCopyWithAssumedAlignmentILi128EEENS4_14SM90_TMA_STOREES16_S1R_S1R_EEEvvEEEEvNT_6ParamsE) ;  /* 0xffffff9402107950 */ /* 0x000fea0003c3ffff */
        .weak           $__internal_1_$__cuda_sm10x_tcgen05_guardrail_trap_phase_invalid_during_alloc
        .type           $__internal_1_$__cuda_sm10x_tcgen05_guardrail_trap_phase_invalid_during_alloc,@function
        .size           $__internal_1_$__cuda_sm10x_tcgen05_guardrail_trap_phase_invalid_during_alloc,($__internal_2_$__cuda_sm10x_tcgen05_guardrail_trap_unallocated_columns_being_dealloced - $__internal_1_$__cuda_sm10x_tcgen05_guardrail_trap_phase_invalid_during_alloc)
$__internal_1_$__cuda_sm10x_tcgen05_guardrail_trap_phase_invalid_during_alloc:
[----:B------:R-:W-:Y:S05]  /*6bc0*/  BPT.TRAP 0x1 ;  /* 0x000000040000795c */ /* 0x000fea0000300000 */
[----:B------:R-:W-:-:S04]  /*6bd0*/  MOV R3, 0x0 ;  /* 0x0000000000037802 */ /* 0x000fc80000000f00 */
[----:B------:R-:W-:Y:S05]  /*6be0*/  RET.REL.NODEC R2 `(_ZN7cutlass13device_kernelINS_4gemm6kernel13GemmUniversalIN4cute5tupleIJiiiiEEENS1_10collective13CollectiveMmaINS1_35MainloopSm100TmaUmmaWarpSpecializedILi6ELi2ELi4ENS5_IJNS4_1CILi1EEESB_SB_EEEEENS5_IJNSA_ILi64EEESE_SE_EEEaNS5_IJlSB_lEEEaSG_NS4_8TiledMMAINS4_8MMA_AtomIJNS4_15SM100_MMA_S8_SSIaaiLi64ELi64ELNS4_4UMMA5MajorE0ELSL_0ELNSK_8SaturateE0EEEEEENS4_6LayoutISC_NS5_IJNSA_ILi0EEESQ_SQ_EEEEENS5_IJNS4_10UnderscoreEST_ST_EEEEENS4_13SM90_TMA_LOADENS4_14ComposedLayoutINS4_7SwizzleILi2ELi4ELi3EEENS4_18smem_ptr_flag_bitsILi8EEENSP_INS5_IJNSA_ILi8EEESE_EEENS5_IJSE_SB_EEEEEEEvNS4_8identityESW_S16_vS17_EENS_8epilogue10collective18CollectiveEpilogueINS19_23Sm100TmaWarpSpecializedILi1ELi1ELi32ELb0ELb0EEEJSF_NS5_IJNSP_ISE_SB_EES1E_EEEaSG_aSG_NS19_6fusion15FusionCallbacksIS1D_NS1G_17LinearCombinationIaiaiLNS_15FloatRoundStyleE2EEESF_S1F_JEEENS4_5SM1004TMEM4LOAD26SM100_TMEM_LOAD_16dp32b32xESW_S16_NS4_39AutoVectorizingCopyWithAssumedAlignmentILi128EEENS4_14SM90_TMA_STOREES16_S1R_S1R_EEEvvEEEEvNT_6ParamsE) ;  /* 0xffffff9402047950 */ /* 0x000fea0003c3ffff */
        .weak           $__internal_2_$__cuda_sm10x_tcgen05_guardrail_trap_unallocated_columns_being_dealloced
        .type           $__internal_2_$__cuda_sm10x_tcgen05_guardrail_trap_unallocated_columns_being_dealloced,@function
        .size           $__internal_2_$__cuda_sm10x_tcgen05_guardrail_trap_unallocated_columns_being_dealloced,(.L_x_134 - $__internal_2_$__cuda_sm10x_tcgen05_guardrail_trap_unallocated_columns_being_dealloced)
$__internal_2_$__cuda_sm10x_tcgen05_guardrail_trap_unallocated_columns_being_dealloced:
[----:B------:R-:W-:Y:S05]  /*6bf0*/  BPT.TRAP 0x1 ;  /* 0x000000040000795c */ /* 0x000fea0000300000 */
[----:B------:R-:W-:-:S04]  /*6c00*/  HFMA2 R3, -RZ, RZ, 0, 0 ;  /* 0x00000000ff037431 */ /* 0x000fc800000001ff */
[----:B------:R-:W-:Y:S05]  /*6c10*/  RET.REL.NODEC R2 `(_ZN7cutlass13device_kernelINS_4gemm6kernel13GemmUniversalIN4cute5tupleIJiiiiEEENS1_10collective13CollectiveMmaINS1_35MainloopSm100TmaUmmaWarpSpecializedILi6ELi2ELi4ENS5_IJNS4_1CILi1EEESB_SB_EEEEENS5_IJNSA_ILi64EEESE_SE_EEEaNS5_IJlSB_lEEEaSG_NS4_8TiledMMAINS4_8MMA_AtomIJNS4_15SM100_MMA_S8_SSIaaiLi64ELi64ELNS4_4UMMA5MajorE0ELSL_0ELNSK_8SaturateE0EEEEEENS4_6LayoutISC_NS5_IJNSA_ILi0EEESQ_SQ_EEEEENS5_IJNS4_10UnderscoreEST_ST_EEEEENS4_13SM90_TMA_LOADENS4_14ComposedLayoutINS4_7SwizzleILi2ELi4ELi3EEENS4_18smem_ptr_flag_bitsILi8EEENSP_INS5_IJNSA_ILi8EEESE_EEENS5_IJSE_SB_EEEEEEEvNS4_8identityESW_S16_vS17_EENS_8epilogue10collective18CollectiveEpilogueINS19_23Sm100TmaWarpSpecializedILi1ELi1ELi32ELb0ELb0EEEJSF_NS5_IJNSP_ISE_SB_EES1E_EEEaSG_aSG_NS19_6fusion15FusionCallbacksIS1D_NS1G_17LinearCombinationIaiaiLNS_15FloatRoundStyleE2EEESF_S1F_JEEENS4_5SM1004TMEM4LOAD26SM100_TMEM_LOAD_16dp32b32xESW_S16_NS4_39AutoVectorizingCopyWithAssumedAlignmentILi128EEENS4_14SM90_TMA_STOREES16_S1R_S1R_EEEvvEEEEvNT_6ParamsE) ;  /* 0xffffff9002f87950 */ /* 0x000fea0003c3ffff */
.L_x_133:
[----:B------:R-:W-:-:S00]  /*6c20*/  BRA `(.L_x_133) ;  /* 0xfffffffc00fc7947 */ /* 0x000fc0000383ffff */
[----:B------:R-:W-:-:S00]  /*6c30*/  NOP ;  /* 0x0000000000007918 */ /* 0x000fc00000000000 */
        /* <DEDUP_REMOVED lines=12> */
.L_x_134:


//--------------------- .nv.global.init           --------------------------
	.section	.nv.global.init,"aw",@progbits
.nv.global.init:
	.type		$str$27,@object
	.size		$str$27,($str$28 - $str$27)
$str$27:
        /*0000*/ 	.byte	0x28, 0x61, 0x64, 0x64, 0x72, 0x65, 0x73, 0x73, 0x20, 0x26, 0x20, 0x6d, 0x61, 0x73, 0x6b, 0x29
        /*0010*/ 	.byte	0x20, 0x3d, 0x3d, 0x20, 0x30, 0x00
	.type		$str$28,@object
	.size		$str$28,($str$26 - $str$28)
$str$28:
        /*0016*/ 	.byte	0x2f, 0x74, 0x6d, 0x70, 0x2f, 0x63, 0x75, 0x74, 0x6c, 0x61, 0x73, 0x73, 0x5f, 0x73, 0x77, 0x65
        /*0026*/ 	.byte	0x65, 0x70, 0x5f, 0x73, 0x72, 0x63, 0x2f, 0x69, 0x6e, 0x63, 0x6c, 0x75, 0x64, 0x65, 0x2f, 0x63
        /*0036*/ 	.byte	0x75, 0x74, 0x65, 0x2f, 0x70, 0x6f, 0x69, 0x6e, 0x74, 0x65, 0x72, 0x5f, 0x66, 0x6c, 0x61, 0x67
        /*0046*/ 	.byte	0x67, 0x65, 0x64, 0x2e, 0x68, 0x70, 0x70, 0x00
	.type		$str$26,@object
	.size		$str$26,($str$25 - $str$26)
$str$26:
        /*004e*/ 	.byte	0x2f, 0x74, 0x6d, 0x70, 0x2f, 0x63, 0x75, 0x74, 0x6c, 0x61, 0x73, 0x73, 0x5f, 0x73, 0x77, 0x65
        /*005e*/ 	.byte	0x65, 0x70, 0x5f, 0x73, 0x72, 0x63, 0x2f, 0x69, 0x6e, 0x63, 0x6c, 0x75, 0x64, 0x65, 0x2f, 0x63
        /*006e*/ 	.byte	0x75, 0x74, 0x65, 0x2f, 0x61, 0x74, 0x6f, 0x6d, 0x2f, 0x63, 0x6f, 0x70, 0x79, 0x5f, 0x74, 0x72
        /*007e*/ 	.byte	0x61, 0x69, 0x74, 0x73, 0x5f, 0x73, 0x6d, 0x31, 0x30, 0x30, 0x2e, 0x68, 0x70, 0x70, 0x00
	.type		$str$25,@object
	.size		$str$25,(__unnamed_1 - $str$25)
$str$25:
        /*008d*/ 	.byte	0x28, 0x28, 0x75, 0x69, 0x6e, 0x74, 0x33, 0x32, 0x5f, 0x74, 0x28, 0x74, 0x68, 0x72, 0x65, 0x61
        /*009d*/ 	.byte	0x64, 0x49, 0x64, 0x78, 0x2e, 0x78, 0x29, 0x20, 0x2f, 0x20, 0x33, 0x32, 0x29, 0x20, 0x25, 0x20
        /*00ad*/ 	.byte	0x34, 0x29, 0x20, 0x3d, 0x3d, 0x20, 0x28, 0x28, 0x28, 0x74, 0x6d, 0x65, 0x6d, 0x5f, 0x61, 0x64
        /*00bd*/ 	.byte	0x64, 0x72, 0x20, 0x3e, 0x3e, 0x20, 0x31, 0x36, 0x29, 0x20, 0x2f, 0x20, 0x33, 0x32, 0x29, 0x20
        /*00cd*/ 	.byte	0x25, 0x20, 0x34, 0x29, 0x00
	.type		__unnamed_1,@object
	.size		__unnamed_1,(__unnamed_2 - __unnamed_1)
__unnamed_1:
        /*00d2*/ 	.byte	0x61, 0x75, 0x74, 0x6f, 0x20, 0x63, 0x75, 0x74, 0x65, 0x3a, 0x3a, 0x61, 0x73, 0x5f, 0x70, 0x6f
        /* <DEDUP_REMOVED lines=24> */
        /*0262*/ 	.byte	0x00
	.type		__unnamed_2,@object
	.size		__unnamed_2,(.L_2 - __unnamed_2)
__unnamed_2:
        /* <DEDUP_REMOVED lines=41> */
.L_2:


//--------------------- .nv.shared._ZN7cutlass13device_kernelINS_4gemm6kernel13GemmUniversalIN4cute5tupleIJiiiiEEENS1_10collective13CollectiveMmaINS1_35MainloopSm100TmaUmmaWarpSpecializedILi6ELi2ELi4ENS5_IJNS4_1CILi1EEESB_SB_EEEEENS5_IJNSA_ILi64EEESE_SE_EEEaNS5_IJlSB_lEEEaSG_NS4_8TiledMMAINS4_8MMA_AtomIJNS4_15SM100_MMA_S8_SSIaaiLi64ELi64ELNS4_4UMMA5MajorE0ELSL_0ELNSK_8SaturateE0EEEEEENS4_6LayoutISC_NS5_IJNSA_ILi0EEESQ_SQ_EEEEENS5_IJNS4_10UnderscoreEST_ST_EEEEENS4_13SM90_TMA_LOADENS4_14ComposedLayoutINS4_7SwizzleILi2ELi4ELi3EEENS4_18smem_ptr_flag_bitsILi8EEENSP_INS5_IJNSA_ILi8EEESE_EEENS5_IJSE_SB_EEEEEEEvNS4_8identityESW_S16_vS17_EENS_8epilogue10collective18CollectiveEpilogueINS19_23Sm100TmaWarpSpecializedILi1ELi1ELi32ELb0ELb0EEEJSF_NS5_IJNSP_ISE_SB_EES1E_EEEaSG_aSG_NS19_6fusion15FusionCallbacksIS1D_NS1G_17LinearCombinationIaiaiLNS_15FloatRoundStyleE2EEESF_S1F_JEEENS4_5SM1004TMEM4LOAD26SM100_TMEM_LOAD_16dp32b32xESW_S16_NS4_39AutoVectorizingCopyWithAssumedAlignmentILi128EEENS4_14SM90_TMA_STOREES16_S1R_S1R_EEEvvEEEEvNT_6ParamsE --------------------------
	.section	.nv.shared._ZN7cutlass13device_kernelINS_4gemm6kernel13GemmUniversalIN4cute5tupleIJiiiiEEENS1_10collective13CollectiveMmaINS1_35MainloopSm100TmaUmmaWarpSpecializedILi6ELi2ELi4ENS5_IJNS4_1CILi1EEESB_SB_EEEEENS5_IJNSA_ILi64EEESE_SE_EEEaNS5_IJlSB_lEEEaSG_NS4_8TiledMMAINS4_8MMA_AtomIJNS4_15SM100_MMA_S8_SSIaaiLi64ELi64ELNS4_4UMMA5MajorE0ELSL_0ELNSK_8SaturateE0EEEEEENS4_6LayoutISC_NS5_IJNSA_ILi0EEESQ_SQ_EEEEENS5_IJNS4_10UnderscoreEST_ST_EEEEENS4_13SM90_TMA_LOADENS4_14ComposedLayoutINS4_7SwizzleILi2ELi4ELi3EEENS4_18smem_ptr_flag_bitsILi8EEENSP_INS5_IJNSA_ILi8EEESE_EEENS5_IJSE_SB_EEEEEEEvNS4_8identityESW_S16_vS17_EENS_8epilogue10collective18CollectiveEpilogueINS19_23Sm100TmaWarpSpecializedILi1ELi1ELi32ELb0ELb0EEEJSF_NS5_IJNSP_ISE_SB_EES1E_EEEaSG_aSG_NS19_6fusion15FusionCallbacksIS1D_NS1G_17LinearCombinationIaiaiLNS_15FloatRoundStyleE2EEESF_S1F_JEEENS4_5SM1004TMEM4LOAD26SM100_TMEM_LOAD_16dp32b32xESW_S16_NS4_39AutoVectorizingCopyWithAssumedAlignmentILi128EEENS4_14SM90_TMA_STOREES16_S1R_S1R_EEEvvEEEEvNT_6ParamsE,"aw",@nobits
	.sectionflags	@""
	.align	16
	.zero		1024


//--------------------- .nv.shared.reserved.0     --------------------------
	.section	.nv.shared.reserved.0,"aw",@nobits
	.weak		__nv_reservedSMEM_offset_0_alias
	.size		__nv_reservedSMEM_offset_0_alias, 0, 64
	.other		__nv_reservedSMEM_offset_0_alias,@"STO_CUDA_RESERVED_SHARED STV_DEFAULT"
__nv_reservedSMEM_offset_0_alias:
	.zero		0
.nv.shared.reserved.0:
	.zero		64
	.weak		__nv_reservedSMEM_tcgen05_partition
	.type		__nv_reservedSMEM_tcgen05_partition,@object
	.size		__nv_reservedSMEM_tcgen05_partition,(.L_0 - __nv_reservedSMEM_tcgen05_partition)
__nv_reservedSMEM_tcgen05_partition:
	.zero		32
.L_0:


//--------------------- .nv.global                --------------------------
	.section	.nv.global,"aw",@nobits
.nv.global:
	.type		_ZN40_INTERNAL_ed9f6052_4_k_cu_69a15e59_246204cute1_E,@object
	.size		_ZN40_INTERNAL_ed9f6052_4_k_cu_69a15e59_246204cute1_E,(_ZN40_INTERNAL_ed9f6052_4_k_cu_69a15e59_246204cuda3std3__45__cpo6cbeginE - _ZN40_INTERNAL_ed9f6052_4_k_cu_69a15e59_246204cute1_E)
_ZN40_INTERNAL_ed9f6052_4_k_cu_69a15e59_246204cute1_E:
	.zero		1
	.type		_ZN40_INTERNAL_ed9f6052_4_k_cu_69a15e59_246204cuda3std3__45__cpo6cbeginE,@object
	.size		_ZN40_INTERNAL_ed9f6052_4_k_cu_69a15e59_246204cuda3std3__45__cpo6cbeginE,(_ZN40_INTERNAL_ed9f6052_4_k_cu_69a15e59_246204cuda3std3__48in_placeE - _ZN40_INTERNAL_ed9f6052_4_k_cu_69a15e59_246204cuda3std3__45__cpo6cbeginE)
_ZN40_INTERNAL_ed9f6052_4_k_cu_69a15e59_246204cuda3std3__45__cpo6cbeginE:
	.zero		1
	.type		_ZN40_INTERNAL_ed9f6052_4_k_cu_69a15e59_246204cuda3std3__48in_placeE,@object
	.size		_ZN40_INTERNAL_ed9f6052_4_k_cu_69a15e59_246204cuda3std3__48in_placeE,(_ZN40_INTERNAL_ed9f6052_4_k_cu_69a15e59_246204cuda3std6ranges3__45__cpo9iter_moveE - _ZN40_INTERNAL_ed9f6052_4_k_cu_69a15e59_246204cuda3std3__48in_placeE)
_ZN40_INTERNAL_ed9f6052_4_k_cu_69a15e59_246204cuda3std3__48in_placeE:
	.zero		1
	.type		_ZN40_INTERNAL_ed9f6052_4_k_cu_69a15e59_246204cuda3std6ranges3__45__cpo9iter_moveE,@object
	.size		_ZN40_INTERNAL_ed9f6052_4_k_cu_69a15e59_246204cuda3std6ranges3__45__cpo9iter_moveE,(_ZN40_INTERNAL_ed9f6052_4_k_cu_69a15e59_246204cuda3std3__45__cpo5beginE - _ZN40_INTERNAL_ed9f6052_4_k_cu_69a15e59_246204cuda3std6ranges3__45__cpo9iter_moveE)
_ZN40_INTERNAL_ed9f6052_4_k_cu_69a15e59_246204cuda3std6ranges3__45__cpo9iter_moveE:
	.zero		1
	.type		_ZN40_INTERNAL_ed9f6052_4_k_cu_69a15e59_246204cuda3std3__45__cpo5beginE,@object
	.size		_ZN40_INTERNAL_ed9f6052_4_k_cu_69a15e59_246204cuda3std3__45__cpo5beginE,(_ZN40_INTERNAL_ed9f6052_4_k_cu_69a15e59_246204cuda3std3__442_GLOBAL__N__ed9f6052_4_k_cu_69a15e59_246206ignoreE - _ZN40_INTERNAL_ed9f6052_4_k_cu_69a15e59_246204cuda3std3__45__cpo5beginE)
_ZN40_INTERNAL_ed9f6052_4_k_cu_69a15e59_246204cuda3std3__45__cpo5beginE:
	.zero		1
	.type		_ZN40_INTERNAL_ed9f6052_4_k_cu_69a15e59_246204cuda3std3__442_GLOBAL__N__ed9f6052_4_k_cu_69a15e59_246206ignoreE,@object
	.size		_ZN40_INTERNAL_ed9f6052_4_k_cu_69a15e59_246204cuda3std3__442_GLOBAL__N__ed9f6052_4_k_cu_69a15e59_246206ignoreE,(_ZN40_INTERNAL_ed9f6052_4_k_cu_69a15e59_246204cute7productE - _ZN40_INTERNAL_ed9f6052_4_k_cu_69a15e59_246204cuda3std3__442_GLOBAL__N__ed9f6052_4_k_cu_69a15e59_246206ignoreE)
_ZN40_INTERNAL_ed9f6052_4_k_cu_69a15e59_246204cuda3std3__442_GLOBAL__N__ed9f6052_4_k_cu_69a15e59_246206ignoreE:
	.zero		1
	.type		_ZN40_INTERNAL_ed9f6052_4_k_cu_69a15e59_246204cute7productE,@object
	.size		_ZN40_INTERNAL_ed9f6052_4_k_cu_69a15e59_246204cute7productE,(_ZN40_INTERNAL_ed9f6052_4_k_cu_69a15e59_246204cuda3std3__45__cpo3endE - _ZN40_INTERNAL_ed9f6052_4_k_cu_69a15e59_246204cute7productE)
_ZN40_INTERNAL_ed9f6052_4_k_cu_69a15e59_246204cute7productE:
	.zero		1
	.type		_ZN40_INTERNAL_ed9f6052_4_k_cu_69a15e59_246204cuda3std3__45__cpo3endE,@object
	.size		_ZN40_INTERNAL_ed9f6052_4_k_cu_69a15e59_246204cuda3std3__45__cpo3endE,(_ZN40_INTERNAL_ed9f6052_4_k_cu_69a15e59_246204cuda3std3__419piecewise_constructE - _ZN40_INTERNAL_ed9f6052_4_k_cu_69a15e59_246204cuda3std3__45__cpo3endE)
_ZN40_INTERNAL_ed9f6052_4_k_cu_69a15e59_246204cuda3std3__45__cpo3endE:
	.zero		1
	.type		_ZN40_INTERNAL_ed9f6052_4_k_cu_69a15e59_246204cuda3std3__419piecewise_constructE,@object
	.size		_ZN40_INTERNAL_ed9f6052_4_k_cu_69a15e59_246204cuda3std3__419piecewise_constructE,(_ZN40_INTERNAL_ed9f6052_4_k_cu_69a15e59_246204cuda3std3__45__cpo4cendE - _ZN40_INTERNAL_ed9f6052_4_k_cu_69a15e59_246204cuda3std3__419piecewise_constructE)
_ZN40_INTERNAL_ed9f6052_4_k_cu_69a15e59_246204cuda3std3__419piecewise_constructE:
	.zero		1
	.type		_ZN40_INTERNAL_ed9f6052_4_k_cu_69a15e59_246204cuda3std3__45__cpo4cendE,@object
	.size		_ZN40_INTERNAL_ed9f6052_4_k_cu_69a15e59_246204cuda3std3__45__cpo4cendE,(_ZN40_INTERNAL_ed9f6052_4_k_cu_69a15e59_246204cuda3std6ranges3__45__cpo4swapE - _ZN40_INTERNAL_ed9f6052_4_k_cu_69a15e59_246204cuda3std3__45__cpo4cendE)
_ZN40_INTERNAL_ed9f6052_4_k_cu_69a15e59_246204cuda3std3__45__cpo4cendE:
	.zero		1
	.type		_ZN40_INTERNAL_ed9f6052_4_k_cu_69a15e59_246204cuda3std6ranges3__45__cpo4swapE,@object
	.size		_ZN40_INTERNAL_ed9f6052_4_k_cu_69a15e59_246204cuda3std6ranges3__45__cpo4swapE,(.L_10 - _ZN40_INTERNAL_ed9f6052_4_k_cu_69a15e59_246204cuda3std6ranges3__45__cpo4swapE)
_ZN40_INTERNAL_ed9f6052_4_k_cu_69a15e59_246204cuda3std6ranges3__45__cpo4swapE:
	.zero		1
.L_10:


//--------------------- .nv.constant0._ZN7cutlass13device_kernelINS_4gemm6kernel13GemmUniversalIN4cute5tupleIJiiiiEEENS1_10collective13CollectiveMmaINS1_35MainloopSm100TmaUmmaWarpSpecializedILi6ELi2ELi4ENS5_IJNS4_1CILi1EEESB_SB_EEEEENS5_IJNSA_ILi64EEESE_SE_EEEaNS5_IJlSB_lEEEaSG_NS4_8TiledMMAINS4_8MMA_AtomIJNS4_15SM100_MMA_S8_SSIaaiLi64ELi64ELNS4_4UMMA5MajorE0ELSL_0ELNSK_8SaturateE0EEEEEENS4_6LayoutISC_NS5_IJNSA_ILi0EEESQ_SQ_EEEEENS5_IJNS4_10UnderscoreEST_ST_EEEEENS4_13SM90_TMA_LOADENS4_14ComposedLayoutINS4_7SwizzleILi2ELi4ELi3EEENS4_18smem_ptr_flag_bitsILi8EEENSP_INS5_IJNSA_ILi8EEESE_EEENS5_IJSE_SB_EEEEEEEvNS4_8identityESW_S16_vS17_EENS_8epilogue10collective18CollectiveEpilogueINS19_23Sm100TmaWarpSpecializedILi1ELi1ELi32ELb0ELb0EEEJSF_NS5_IJNSP_ISE_SB_EES1E_EEEaSG_aSG_NS19_6fusion15FusionCallbacksIS1D_NS1G_17LinearCombinationIaiaiLNS_15FloatRoundStyleE2EEESF_S1F_JEEENS4_5SM1004TMEM4LOAD26SM100_TMEM_LOAD_16dp32b32xESW_S16_NS4_39AutoVectorizingCopyWithAssumedAlignmentILi128EEENS4_14SM90_TMA_STOREES16_S1R_S1R_EEEvvEEEEvNT_6ParamsE --------------------------
	.section	.nv.constant0._ZN7cutlass13device_kernelINS_4gemm6kernel13GemmUniversalIN4cute5tupleIJiiiiEEENS1_10collective13CollectiveMmaINS1_35MainloopSm100TmaUmmaWarpSpecializedILi6ELi2ELi4ENS5_IJNS4_1CILi1EEESB_SB_EEEEENS5_IJNSA_ILi64EEESE_SE_EEEaNS5_IJlSB_lEEEaSG_NS4_8TiledMMAINS4_8MMA_AtomIJNS4_15SM100_MMA_S8_SSIaaiLi64ELi64ELNS4_4UMMA5MajorE0ELSL_0ELNSK_8SaturateE0EEEEEENS4_6LayoutISC_NS5_IJNSA_ILi0EEESQ_SQ_EEEEENS5_IJNS4_10UnderscoreEST_ST_EEEEENS4_13SM90_TMA_LOADENS4_14ComposedLayoutINS4_7SwizzleILi2ELi4ELi3EEENS4_18smem_ptr_flag_bitsILi8EEENSP_INS5_IJNSA_ILi8EEESE_EEENS5_IJSE_SB_EEEEEEEvNS4_8identityESW_S16_vS17_EENS_8epilogue10collective18CollectiveEpilogueINS19_23Sm100TmaWarpSpecializedILi1ELi1ELi32ELb0ELb0EEEJSF_NS5_IJNSP_ISE_SB_EES1E_EEEaSG_aSG_NS19_6fusion15FusionCallbacksIS1D_NS1G_17LinearCombinationIaiaiLNS_15FloatRoundStyleE2EEESF_S1F_JEEENS4_5SM1004TMEM4LOAD26SM100_TMEM_LOAD_16dp32b32xESW_S16_NS4_39AutoVectorizingCopyWithAssumedAlignmentILi128EEENS4_14SM90_TMA_STOREES16_S1R_S1R_EEEvvEEEEvNT_6ParamsE,"a",@progbits
	.sectionflags	@""
	.align	4
.nv.constant0._ZN7cutlass13device_kernelINS_4gemm6kernel13GemmUniversalIN4cute5tupleIJiiiiEEENS1_10collective13CollectiveMmaINS1_35MainloopSm100TmaUmmaWarpSpecializedILi6ELi2ELi4ENS5_IJNS4_1CILi1EEESB_SB_EEEEENS5_IJNSA_ILi64EEESE_SE_EEEaNS5_IJlSB_lEEEaSG_NS4_8TiledMMAINS4_8MMA_AtomIJNS4_15SM100_MMA_S8_SSIaaiLi64ELi64ELNS4_4UMMA5MajorE0ELSL_0ELNSK_8SaturateE0EEEEEENS4_6LayoutISC_NS5_IJNSA_ILi0EEESQ_SQ_EEEEENS5_IJNS4_10UnderscoreEST_ST_EEEEENS4_13SM90_TMA_LOADENS4_14ComposedLayoutINS4_7SwizzleILi2ELi4ELi3EEENS4_18smem_ptr_flag_bitsILi8EEENSP_INS5_IJNSA_ILi8EEESE_EEENS5_IJSE_SB_EEEEEEEvNS4_8identityESW_S16_vS17_EENS_8epilogue10collective18CollectiveEpilogueINS19_23Sm100TmaWarpSpecializedILi1ELi1ELi32ELb0ELb0EEEJSF_NS5_IJNSP_ISE_SB_EES1E_EEEaSG_aSG_NS19_6fusion15FusionCallbacksIS1D_NS1G_17LinearCombinationIaiaiLNS_15FloatRoundStyleE2EEESF_S1F_JEEENS4_5SM1004TMEM4LOAD26SM100_TMEM_LOAD_16dp32b32xESW_S16_NS4_39AutoVectorizingCopyWithAssumedAlignmentILi128EEENS4_14SM90_TMA_STOREES16_S1R_S1R_EEEvvEEEEvNT_6ParamsE:
	.zero		2944


//--------------------- SYMBOLS --------------------------

	.type		.nv.reservedSmem.offset0,@object
	.size		.nv.reservedSmem.offset0,0x4
	.type		.nv.reservedSmem.cap,@object
	.size		.nv.reservedSmem.cap,0x4
	.type		__assertfail,@function
